	.target	sm_103a

	.elftype	@"ET_EXEC"


//--------------------- .note.nv.tkinfo           --------------------------
	.section	.note.nv.tkinfo,"",@"SHT_NOTE"
	.sectionflags	@"SHF_NOTE_NV_TKINFO"
	.tkinfo
        /*0018*/ 	.word	0x00000002
        /*0030*/ 	.string	""
        /*0030*/ 	.string	"ptxas"
        /*0030*/ 	.string	"Cuda compilation tools, release 13.0, V13.0.88"
        /*0030*/ 	.string	"Build cuda_13.0.r13.0/compiler.36424714_0"
        /*0030*/ 	.string	"-arch sm_103a -m 64 "



//--------------------- .note.nv.cuinfo           --------------------------
	.section	.note.nv.cuinfo,"",@"SHT_NOTE"
	.sectionflags	@"SHF_NOTE_NV_CUINFO"
        /*0018*/ 	.short	0x0002
        /*001a*/ 	.short	0x0067
        /*001c*/ 	.short	0x0082
	.zero		2


//--------------------- .nv.info                  --------------------------
	.section	.nv.info,"",@"SHT_CUDA_INFO"
	.align	4


	//----- nvinfo : EIATTR_REGCOUNT
	.align		4
        /*0000*/ 	.byte	0x04, 0x2f
        /*0002*/ 	.short	(.L_12 - .L_11)
	.align		4
.L_11:
        /*0004*/ 	.word	index@(_ZN7cutlass13device_kernelIN5flash11enable_sm90INS1_16FlashAttnFwdSm90INS1_25CollectiveMainloopFwdSm90ILi2EN4cute5tupleIJNS5_1CILi1EEES8_S8_EEENS6_IJNS7_ILi128EEESA_SA_EEELi128ENS_6half_tEfNS_4arch4Sm90ELb1ELb0ELb1ELb1ELb0ELb1ELb0ELb1ELb1ELb0ELb0ELb0EEENS1_21CollectiveEpilogueFwdISB_S9_SC_SE_Li256ELb1ELb0ELb0ELb0EEENS1_36VarlenDynamicPersistentTileSchedulerILi128ELi128ELi256ELi32ELb0ELb0ELb1ELb1ELb1ELb1EEEEEEEEEvNT_6ParamsE)
        /*0008*/ 	.word	0x00000004


	//----- nvinfo : EIATTR_FRAME_SIZE
	.align		4
.L_12:
        /*000c*/ 	.byte	0x04, 0x11
        /*000e*/ 	.short	(.L_14 - .L_13)
	.align		4
.L_13:
        /*0010*/ 	.word	index@(_ZN7cutlass13device_kernelIN5flash11enable_sm90INS1_16FlashAttnFwdSm90INS1_25CollectiveMainloopFwdSm90ILi2EN4cute5tupleIJNS5_1CILi1EEES8_S8_EEENS6_IJNS7_ILi128EEESA_SA_EEELi128ENS_6half_tEfNS_4arch4Sm90ELb1ELb0ELb1ELb1ELb0ELb1ELb0ELb1ELb1ELb0ELb0ELb0EEENS1_21CollectiveEpilogueFwdISB_S9_SC_SE_Li256ELb1ELb0ELb0ELb0EEENS1_36VarlenDynamicPersistentTileSchedulerILi128ELi128ELi256ELi32ELb0ELb0ELb1ELb1ELb1ELb1EEEEEEEEEvNT_6ParamsE)
        /*0014*/ 	.word	0x00000000


	//----- nvinfo : EIATTR_REGCOUNT
	.align		4
.L_14:
        /*0018*/ 	.byte	0x04, 0x2f
        /*001a*/ 	.short	(.L_16 - .L_15)
	.align		4
.L_15:
        /*001c*/ 	.word	index@(_ZN7cutlass13device_kernelIN5flash11enable_sm90INS1_16FlashAttnFwdSm90INS1_25CollectiveMainloopFwdSm90ILi2EN4cute5tupleIJNS5_1CILi1EEES8_S8_EEENS6_IJNS7_ILi128EEESA_SA_EEELi128ENS_6half_tEfNS_4arch4Sm90ELb1ELb0ELb1ELb1ELb0ELb0ELb0ELb1ELb1ELb0ELb0ELb0EEENS1_21CollectiveEpilogueFwdISB_S9_SC_SE_Li256ELb1ELb0ELb0ELb0EEENS1_36VarlenDynamicPersistentTileSchedulerILi128ELi128ELi256ELi32ELb0ELb0ELb1ELb1ELb1ELb1EEEEEEEEEvNT_6ParamsE)
        /*0020*/ 	.word	0x00000004


	//----- nvinfo : EIATTR_FRAME_SIZE
	.align		4
.L_16:
        /*0024*/ 	.byte	0x04, 0x11
        /*0026*/ 	.short	(.L_18 - .L_17)
	.align		4
.L_17:
        /*0028*/ 	.word	index@(_ZN7cutlass13device_kernelIN5flash11enable_sm90INS1_16FlashAttnFwdSm90INS1_25CollectiveMainloopFwdSm90ILi2EN4cute5tupleIJNS5_1CILi1EEES8_S8_EEENS6_IJNS7_ILi128EEESA_SA_EEELi128ENS_6half_tEfNS_4arch4Sm90ELb1ELb0ELb1ELb1ELb0ELb0ELb0ELb1ELb1ELb0ELb0ELb0EEENS1_21CollectiveEpilogueFwdISB_S9_SC_SE_Li256ELb1ELb0ELb0ELb0EEENS1_36VarlenDynamicPersistentTileSchedulerILi128ELi128ELi256ELi32ELb0ELb0ELb1ELb1ELb1ELb1EEEEEEEEEvNT_6ParamsE)
        /*002c*/ 	.word	0x00000000


	//----- nvinfo : EIATTR_REGCOUNT
	.align		4
.L_18:
        /*0030*/ 	.byte	0x04, 0x2f
        /*0032*/ 	.short	(.L_20 - .L_19)
	.align		4
.L_19:
        /*0034*/ 	.word	index@(_ZN7cutlass13device_kernelIN5flash11enable_sm90INS1_16FlashAttnFwdSm90INS1_25CollectiveMainloopFwdSm90ILi2EN4cute5tupleIJNS5_1CILi1EEES8_S8_EEENS6_IJNS7_ILi128EEESA_SA_EEELi128ENS_6half_tEfNS_4arch4Sm90ELb1ELb0ELb1ELb0ELb0ELb0ELb0ELb1ELb1ELb0ELb0ELb0EEENS1_21CollectiveEpilogueFwdISB_S9_SC_SE_Li256ELb0ELb0ELb0ELb0EEENS1_30DynamicPersistentTileSchedulerILi256ELi32ELb0ELb0ELb1EEEEEEEEEvNT_6ParamsE)
        /*0038*/ 	.word	0x00000004


	//----- nvinfo : EIATTR_FRAME_SIZE
	.align		4
.L_20:
        /*003c*/ 	.byte	0x04, 0x11
        /*003e*/ 	.short	(.L_22 - .L_21)
	.align		4
.L_21:
        /*0040*/ 	.word	index@(_ZN7cutlass13device_kernelIN5flash11enable_sm90INS1_16FlashAttnFwdSm90INS1_25CollectiveMainloopFwdSm90ILi2EN4cute5tupleIJNS5_1CILi1EEES8_S8_EEENS6_IJNS7_ILi128EEESA_SA_EEELi128ENS_6half_tEfNS_4arch4Sm90ELb1ELb0ELb1ELb0ELb0ELb0ELb0ELb1ELb1ELb0ELb0ELb0EEENS1_21CollectiveEpilogueFwdISB_S9_SC_SE_Li256ELb0ELb0ELb0ELb0EEENS1_30DynamicPersistentTileSchedulerILi256ELi32ELb0ELb0ELb1EEEEEEEEEvNT_6ParamsE)
        /*0044*/ 	.word	0x00000000


	//----- nvinfo : EIATTR_REGCOUNT
	.align		4
.L_22:
        /*0048*/ 	.byte	0x04, 0x2f
        /*004a*/ 	.short	(.L_24 - .L_23)
	.align		4
.L_23:
        /*004c*/ 	.word	index@(_ZN7cutlass13device_kernelIN5flash11enable_sm90INS1_16FlashAttnFwdSm90INS1_25CollectiveMainloopFwdSm90ILi2EN4cute5tupleIJNS5_1CILi1EEES8_S8_EEENS6_IJNS7_ILi128EEESA_SA_EEELi128ENS_6half_tEfNS_4arch4Sm90ELb0ELb1ELb1ELb1ELb0ELb1ELb0ELb1ELb1ELb0ELb0ELb0EEENS1_21CollectiveEpilogueFwdISB_S9_SC_SE_Li256ELb1ELb0ELb0ELb0EEENS1_36VarlenDynamicPersistentTileSchedulerILi128ELi128ELi256ELi32ELb0ELb0ELb1ELb1ELb0ELb1EEEEEEEEEvNT_6ParamsE)
        /*0050*/ 	.word	0x00000004


	//----- nvinfo : EIATTR_FRAME_SIZE
	.align		4
.L_24:
        /*0054*/ 	.byte	0x04, 0x11
        /*0056*/ 	.short	(.L_26 - .L_25)
	.align		4
.L_25:
        /*0058*/ 	.word	index@(_ZN7cutlass13device_kernelIN5flash11enable_sm90INS1_16FlashAttnFwdSm90INS1_25CollectiveMainloopFwdSm90ILi2EN4cute5tupleIJNS5_1CILi1EEES8_S8_EEENS6_IJNS7_ILi128EEESA_SA_EEELi128ENS_6half_tEfNS_4arch4Sm90ELb0ELb1ELb1ELb1ELb0ELb1ELb0ELb1ELb1ELb0ELb0ELb0EEENS1_21CollectiveEpilogueFwdISB_S9_SC_SE_Li256ELb1ELb0ELb0ELb0EEENS1_36VarlenDynamicPersistentTileSchedulerILi128ELi128ELi256ELi32ELb0ELb0ELb1ELb1ELb0ELb1EEEEEEEEEvNT_6ParamsE)
        /*005c*/ 	.word	0x00000000


	//----- nvinfo : EIATTR_REGCOUNT
	.align		4
.L_26:
        /*0060*/ 	.byte	0x04, 0x2f
        /*0062*/ 	.short	(.L_28 - .L_27)
	.align		4
.L_27:
        /*0064*/ 	.word	index@(_ZN7cutlass13device_kernelIN5flash11enable_sm90INS1_16FlashAttnFwdSm90INS1_25CollectiveMainloopFwdSm90ILi2EN4cute5tupleIJNS5_1CILi1EEES8_S8_EEENS6_IJNS7_ILi128EEESA_SA_EEELi128ENS_6half_tEfNS_4arch4Sm90ELb0ELb1ELb1ELb1ELb0ELb0ELb0ELb1ELb1ELb0ELb0ELb0EEENS1_21CollectiveEpilogueFwdISB_S9_SC_SE_Li256ELb1ELb0ELb0ELb0EEENS1_36VarlenDynamicPersistentTileSchedulerILi128ELi128ELi256ELi32ELb0ELb0ELb1ELb1ELb0ELb1EEEEEEEEEvNT_6ParamsE)
        /*0068*/ 	.word	0x00000004


	//----- nvinfo : EIATTR_FRAME_SIZE
	.align		4
.L_28:
        /*006c*/ 	.byte	0x04, 0x11
        /*006e*/ 	.short	(.L_30 - .L_29)
	.align		4
.L_29:
        /*0070*/ 	.word	index@(_ZN7cutlass13device_kernelIN5flash11enable_sm90INS1_16FlashAttnFwdSm90INS1_25CollectiveMainloopFwdSm90ILi2EN4cute5tupleIJNS5_1CILi1EEES8_S8_EEENS6_IJNS7_ILi128EEESA_SA_EEELi128ENS_6half_tEfNS_4arch4Sm90ELb0ELb1ELb1ELb1ELb0ELb0ELb0ELb1ELb1ELb0ELb0ELb0EEENS1_21CollectiveEpilogueFwdISB_S9_SC_SE_Li256ELb1ELb0ELb0ELb0EEENS1_36VarlenDynamicPersistentTileSchedulerILi128ELi128ELi256ELi32ELb0ELb0ELb1ELb1ELb0ELb1EEEEEEEEEvNT_6ParamsE)
        /*0074*/ 	.word	0x00000000


	//----- nvinfo : EIATTR_REGCOUNT
	.align		4
.L_30:
        /*0078*/ 	.byte	0x04, 0x2f
        /*007a*/ 	.short	(.L_32 - .L_31)
	.align		4
.L_31:
        /*007c*/ 	.word	index@(_ZN7cutlass13device_kernelIN5flash11enable_sm90INS1_16FlashAttnFwdSm90INS1_25CollectiveMainloopFwdSm90ILi2EN4cute5tupleIJNS5_1CILi1EEES8_S8_EEENS6_IJNS7_ILi128EEESA_SA_EEELi128ENS_6half_tEfNS_4arch4Sm90ELb0ELb1ELb1ELb0ELb0ELb0ELb0ELb1ELb1ELb0ELb0ELb0EEENS1_21CollectiveEpilogueFwdISB_S9_SC_SE_Li256ELb0ELb0ELb0ELb0EEENS1_30DynamicPersistentTileSchedulerILi256ELi32ELb0ELb0ELb1EEEEEEEEEvNT_6ParamsE)
        /*0080*/ 	.word	0x00000004


	//----- nvinfo : EIATTR_FRAME_SIZE
	.align		4
.L_32:
        /*0084*/ 	.byte	0x04, 0x11
        /*0086*/ 	.short	(.L_34 - .L_33)
	.align		4
.L_33:
        /*0088*/ 	.word	index@(_ZN7cutlass13device_kernelIN5flash11enable_sm90INS1_16FlashAttnFwdSm90INS1_25CollectiveMainloopFwdSm90ILi2EN4cute5tupleIJNS5_1CILi1EEES8_S8_EEENS6_IJNS7_ILi128EEESA_SA_EEELi128ENS_6half_tEfNS_4arch4Sm90ELb0ELb1ELb1ELb0ELb0ELb0ELb0ELb1ELb1ELb0ELb0ELb0EEENS1_21CollectiveEpilogueFwdISB_S9_SC_SE_Li256ELb0ELb0ELb0ELb0EEENS1_30DynamicPersistentTileSchedulerILi256ELi32ELb0ELb0ELb1EEEEEEEEEvNT_6ParamsE)
        /*008c*/ 	.word	0x00000000


	//----- nvinfo : EIATTR_REGCOUNT
	.align		4
.L_34:
        /*0090*/ 	.byte	0x04, 0x2f
        /*0092*/ 	.short	(.L_36 - .L_35)
	.align		4
.L_35:
        /*0094*/ 	.word	index@(_ZN7cutlass13device_kernelIN5flash11enable_sm90INS1_16FlashAttnFwdSm90INS1_25CollectiveMainloopFwdSm90ILi2EN4cute5tupleIJNS5_1CILi1EEES8_S8_EEENS6_IJNS7_ILi128EEENS7_ILi176EEESA_EEELi128ENS_6half_tEfNS_4arch4Sm90ELb0ELb0ELb1ELb1ELb0ELb1ELb0ELb1ELb1ELb0ELb0ELb0EEENS1_21CollectiveEpilogueFwdINS6_IJSA_SA_SB_EEES9_SD_SF_Li256ELb1ELb0ELb0ELb0EEENS1_36VarlenDynamicPersistentTileSchedulerILi128ELi176ELi256ELi32ELb0ELb0ELb1ELb0ELb1ELb1EEEEEEEEEvNT_6ParamsE)
        /*0098*/ 	.word	0x00000004


	//----- nvinfo : EIATTR_FRAME_SIZE
	.align		4
.L_36:
        /*009c*/ 	.byte	0x04, 0x11
        /*009e*/ 	.short	(.L_38 - .L_37)
	.align		4
.L_37:
        /*00a0*/ 	.word	index@(_ZN7cutlass13device_kernelIN5flash11enable_sm90INS1_16FlashAttnFwdSm90INS1_25CollectiveMainloopFwdSm90ILi2EN4cute5tupleIJNS5_1CILi1EEES8_S8_EEENS6_IJNS7_ILi128EEENS7_ILi176EEESA_EEELi128ENS_6half_tEfNS_4arch4Sm90ELb0ELb0ELb1ELb1ELb0ELb1ELb0ELb1ELb1ELb0ELb0ELb0EEENS1_21CollectiveEpilogueFwdINS6_IJSA_SA_SB_EEES9_SD_SF_Li256ELb1ELb0ELb0ELb0EEENS1_36VarlenDynamicPersistentTileSchedulerILi128ELi176ELi256ELi32ELb0ELb0ELb1ELb0ELb1ELb1EEEEEEEEEvNT_6ParamsE)
        /*00a4*/ 	.word	0x00000000


	//----- nvinfo : EIATTR_REGCOUNT
	.align		4
.L_38:
        /*00a8*/ 	.byte	0x04, 0x2f
        /*00aa*/ 	.short	(.L_40 - .L_39)
	.align		4
.L_39:
        /*00ac*/ 	.word	index@(_ZN7cutlass13device_kernelIN5flash11enable_sm90INS1_16FlashAttnFwdSm90INS1_25CollectiveMainloopFwdSm90ILi2EN4cute5tupleIJNS5_1CILi1EEES8_S8_EEENS6_IJNS7_ILi128EEENS7_ILi176EEESA_EEELi128ENS_6half_tEfNS_4arch4Sm90ELb0ELb0ELb1ELb1ELb0ELb0ELb0ELb1ELb1ELb0ELb0ELb0EEENS1_21CollectiveEpilogueFwdINS6_IJSA_SA_SB_EEES9_SD_SF_Li256ELb1ELb0ELb0ELb0EEENS1_36VarlenDynamicPersistentTileSchedulerILi128ELi176ELi256ELi32ELb0ELb0ELb1ELb0ELb1ELb1EEEEEEEEEvNT_6ParamsE)
        /*00b0*/ 	.word	0x00000004


	//----- nvinfo : EIATTR_FRAME_SIZE
	.align		4
.L_40:
        /*00b4*/ 	.byte	0x04, 0x11
        /*00b6*/ 	.short	(.L_42 - .L_41)
	.align		4
.L_41:
        /*00b8*/ 	.word	index@(_ZN7cutlass13device_kernelIN5flash11enable_sm90INS1_16FlashAttnFwdSm90INS1_25CollectiveMainloopFwdSm90ILi2EN4cute5tupleIJNS5_1CILi1EEES8_S8_EEENS6_IJNS7_ILi128EEENS7_ILi176EEESA_EEELi128ENS_6half_tEfNS_4arch4Sm90ELb0ELb0ELb1ELb1ELb0ELb0ELb0ELb1ELb1ELb0ELb0ELb0EEENS1_21CollectiveEpilogueFwdINS6_IJSA_SA_SB_EEES9_SD_SF_Li256ELb1ELb0ELb0ELb0EEENS1_36VarlenDynamicPersistentTileSchedulerILi128ELi176ELi256ELi32ELb0ELb0ELb1ELb0ELb1ELb1EEEEEEEEEvNT_6ParamsE)
        /*00bc*/ 	.word	0x00000000


	//----- nvinfo : EIATTR_REGCOUNT
	.align		4
.L_42:
        /*00c0*/ 	.byte	0x04, 0x2f
        /*00c2*/ 	.short	(.L_44 - .L_43)
	.align		4
.L_43:
        /*00c4*/ 	.word	index@(_ZN7cutlass13device_kernelIN5flash11enable_sm90INS1_16FlashAttnFwdSm90INS1_25CollectiveMainloopFwdSm90ILi2EN4cute5tupleIJNS5_1CILi2EEENS7_ILi1EEES9_EEENS6_IJNS7_ILi128EEENS7_ILi176EEESB_EEELi128ENS_6half_tEfNS_4arch4Sm90ELb0ELb0ELb1ELb0ELb0ELb0ELb0ELb1ELb1ELb0ELb0ELb0EEENS1_21CollectiveEpilogueFwdINS6_IJSB_SB_SC_EEESA_SE_SG_Li256ELb0ELb0ELb0ELb0EEENS1_29StaticPersistentTileSchedulerILb0EEEEEEEEEvNT_6ParamsE)
        /*00c8*/ 	.word	0x00000004


	//----- nvinfo : EIATTR_FRAME_SIZE
	.align		4
.L_44:
        /*00cc*/ 	.byte	0x04, 0x11
        /*00ce*/ 	.short	(.L_46 - .L_45)
	.align		4
.L_45:
        /*00d0*/ 	.word	index@(_ZN7cutlass13device_kernelIN5flash11enable_sm90INS1_16FlashAttnFwdSm90INS1_25CollectiveMainloopFwdSm90ILi2EN4cute5tupleIJNS5_1CILi2EEENS7_ILi1EEES9_EEENS6_IJNS7_ILi128EEENS7_ILi176EEESB_EEELi128ENS_6half_tEfNS_4arch4Sm90ELb0ELb0ELb1ELb0ELb0ELb0ELb0ELb1ELb1ELb0ELb0ELb0EEENS1_21CollectiveEpilogueFwdINS6_IJSB_SB_SC_EEESA_SE_SG_Li256ELb0ELb0ELb0ELb0EEENS1_29StaticPersistentTileSchedulerILb0EEEEEEEEEvNT_6ParamsE)
        /*00d4*/ 	.word	0x00000000


	//----- nvinfo : EIATTR_REGCOUNT
	.align		4
.L_46:
        /*00d8*/ 	.byte	0x04, 0x2f
        /*00da*/ 	.short	(.L_48 - .L_47)
	.align		4
.L_47:
        /*00dc*/ 	.word	index@(_ZN7cutlass13device_kernelIN5flash11enable_sm90INS1_16FlashAttnFwdSm90INS1_25CollectiveMainloopFwdSm90ILi2EN4cute5tupleIJNS5_1CILi1EEES8_S8_EEENS6_IJNS7_ILi128EEENS7_ILi176EEESA_EEELi128ENS_6half_tEfNS_4arch4Sm90ELb0ELb0ELb1ELb0ELb0ELb0ELb0ELb1ELb1ELb0ELb0ELb0EEENS1_21CollectiveEpilogueFwdINS6_IJSA_SA_SB_EEES9_SD_SF_Li256ELb0ELb0ELb0ELb0EEENS1_29StaticPersistentTileSchedulerILb0EEEEEEEEEvNT_6ParamsE)
        /*00e0*/ 	.word	0x00000004


	//----- nvinfo : EIATTR_FRAME_SIZE
	.align		4
.L_48:
        /*00e4*/ 	.byte	0x04, 0x11
        /*00e6*/ 	.short	(.L_50 - .L_49)
	.align		4
.L_49:
        /*00e8*/ 	.word	index@(_ZN7cutlass13device_kernelIN5flash11enable_sm90INS1_16FlashAttnFwdSm90INS1_25CollectiveMainloopFwdSm90ILi2EN4cute5tupleIJNS5_1CILi1EEES8_S8_EEENS6_IJNS7_ILi128EEENS7_ILi176EEESA_EEELi128ENS_6half_tEfNS_4arch4Sm90ELb0ELb0ELb1ELb0ELb0ELb0ELb0ELb1ELb1ELb0ELb0ELb0EEENS1_21CollectiveEpilogueFwdINS6_IJSA_SA_SB_EEES9_SD_SF_Li256ELb0ELb0ELb0ELb0EEENS1_29StaticPersistentTileSchedulerILb0EEEEEEEEEvNT_6ParamsE)
        /*00ec*/ 	.word	0x00000000


	//----- nvinfo : EIATTR_MIN_STACK_SIZE
	.align		4
.L_50:
        /*00f0*/ 	.byte	0x04, 0x12
        /*00f2*/ 	.short	(.L_52 - .L_51)
	.align		4
.L_51:
        /*00f4*/ 	.word	index@(_ZN7cutlass13device_kernelIN5flash11enable_sm90INS1_16FlashAttnFwdSm90INS1_25CollectiveMainloopFwdSm90ILi2EN4cute5tupleIJNS5_1CILi1EEES8_S8_EEENS6_IJNS7_ILi128EEENS7_ILi176EEESA_EEELi128ENS_6half_tEfNS_4arch4Sm90ELb0ELb0ELb1ELb0ELb0ELb0ELb0ELb1ELb1ELb0ELb0ELb0EEENS1_21CollectiveEpilogueFwdINS6_IJSA_SA_SB_EEES9_SD_SF_Li256ELb0ELb0ELb0ELb0EEENS1_29StaticPersistentTileSchedulerILb0EEEEEEEEEvNT_6ParamsE)
        /*00f8*/ 	.word	0x00000000


	//----- nvinfo : EIATTR_MIN_STACK_SIZE
	.align		4
.L_52:
        /*00fc*/ 	.byte	0x04, 0x12
        /*00fe*/ 	.short	(.L_54 - .L_53)
	.align		4
.L_53:
        /*0100*/ 	.word	index@(_ZN7cutlass13device_kernelIN5flash11enable_sm90INS1_16FlashAttnFwdSm90INS1_25CollectiveMainloopFwdSm90ILi2EN4cute5tupleIJNS5_1CILi2EEENS7_ILi1EEES9_EEENS6_IJNS7_ILi128EEENS7_ILi176EEESB_EEELi128ENS_6half_tEfNS_4arch4Sm90ELb0ELb0ELb1ELb0ELb0ELb0ELb0ELb1ELb1ELb0ELb0ELb0EEENS1_21CollectiveEpilogueFwdINS6_IJSB_SB_SC_EEESA_SE_SG_Li256ELb0ELb0ELb0ELb0EEENS1_29StaticPersistentTileSchedulerILb0EEEEEEEEEvNT_6ParamsE)
        /*0104*/ 	.word	0x00000000


	//----- nvinfo : EIATTR_MIN_STACK_SIZE
	.align		4
.L_54:
        /*0108*/ 	.byte	0x04, 0x12
        /*010a*/ 	.short	(.L_56 - .L_55)
	.align		4
.L_55:
        /*010c*/ 	.word	index@(_ZN7cutlass13device_kernelIN5flash11enable_sm90INS1_16FlashAttnFwdSm90INS1_25CollectiveMainloopFwdSm90ILi2EN4cute5tupleIJNS5_1CILi1EEES8_S8_EEENS6_IJNS7_ILi128EEENS7_ILi176EEESA_EEELi128ENS_6half_tEfNS_4arch4Sm90ELb0ELb0ELb1ELb1ELb0ELb0ELb0ELb1ELb1ELb0ELb0ELb0EEENS1_21CollectiveEpilogueFwdINS6_IJSA_SA_SB_EEES9_SD_SF_Li256ELb1ELb0ELb0ELb0EEENS1_36VarlenDynamicPersistentTileSchedulerILi128ELi176ELi256ELi32ELb0ELb0ELb1ELb0ELb1ELb1EEEEEEEEEvNT_6ParamsE)
        /*0110*/ 	.word	0x00000000


	//----- nvinfo : EIATTR_MIN_STACK_SIZE
	.align		4
.L_56:
        /*0114*/ 	.byte	0x04, 0x12
        /*0116*/ 	.short	(.L_58 - .L_57)
	.align		4
.L_57:
        /*0118*/ 	.word	index@(_ZN7cutlass13device_kernelIN5flash11enable_sm90INS1_16FlashAttnFwdSm90INS1_25CollectiveMainloopFwdSm90ILi2EN4cute5tupleIJNS5_1CILi1EEES8_S8_EEENS6_IJNS7_ILi128EEENS7_ILi176EEESA_EEELi128ENS_6half_tEfNS_4arch4Sm90ELb0ELb0ELb1ELb1ELb0ELb1ELb0ELb1ELb1ELb0ELb0ELb0EEENS1_21CollectiveEpilogueFwdINS6_IJSA_SA_SB_EEES9_SD_SF_Li256ELb1ELb0ELb0ELb0EEENS1_36VarlenDynamicPersistentTileSchedulerILi128ELi176ELi256ELi32ELb0ELb0ELb1ELb0ELb1ELb1EEEEEEEEEvNT_6ParamsE)
        /*011c*/ 	.word	0x00000000


	//----- nvinfo : EIATTR_MIN_STACK_SIZE
	.align		4
.L_58:
        /*0120*/ 	.byte	0x04, 0x12
        /*0122*/ 	.short	(.L_60 - .L_59)
	.align		4
.L_59:
        /*0124*/ 	.word	index@(_ZN7cutlass13device_kernelIN5flash11enable_sm90INS1_16FlashAttnFwdSm90INS1_25CollectiveMainloopFwdSm90ILi2EN4cute5tupleIJNS5_1CILi1EEES8_S8_EEENS6_IJNS7_ILi128EEESA_SA_EEELi128ENS_6half_tEfNS_4arch4Sm90ELb0ELb1ELb1ELb0ELb0ELb0ELb0ELb1ELb1ELb0ELb0ELb0EEENS1_21CollectiveEpilogueFwdISB_S9_SC_SE_Li256ELb0ELb0ELb0ELb0EEENS1_30DynamicPersistentTileSchedulerILi256ELi32ELb0ELb0ELb1EEEEEEEEEvNT_6ParamsE)
        /*0128*/ 	.word	0x00000000


	//----- nvinfo : EIATTR_MIN_STACK_SIZE
	.align		4
.L_60:
        /*012c*/ 	.byte	0x04, 0x12
        /*012e*/ 	.short	(.L_62 - .L_61)
	.align		4
.L_61:
        /*0130*/ 	.word	index@(_ZN7cutlass13device_kernelIN5flash11enable_sm90INS1_16FlashAttnFwdSm90INS1_25CollectiveMainloopFwdSm90ILi2EN4cute5tupleIJNS5_1CILi1EEES8_S8_EEENS6_IJNS7_ILi128EEESA_SA_EEELi128ENS_6half_tEfNS_4arch4Sm90ELb0ELb1ELb1ELb1ELb0ELb0ELb0ELb1ELb1ELb0ELb0ELb0EEENS1_21CollectiveEpilogueFwdISB_S9_SC_SE_Li256ELb1ELb0ELb0ELb0EEENS1_36VarlenDynamicPersistentTileSchedulerILi128ELi128ELi256ELi32ELb0ELb0ELb1ELb1ELb0ELb1EEEEEEEEEvNT_6ParamsE)
        /*0134*/ 	.word	0x00000000


	//----- nvinfo : EIATTR_MIN_STACK_SIZE
	.align		4
.L_62:
        /*0138*/ 	.byte	0x04, 0x12
        /*013a*/ 	.short	(.L_64 - .L_63)
	.align		4
.L_63:
        /*013c*/ 	.word	index@(_ZN7cutlass13device_kernelIN5flash11enable_sm90INS1_16FlashAttnFwdSm90INS1_25CollectiveMainloopFwdSm90ILi2EN4cute5tupleIJNS5_1CILi1EEES8_S8_EEENS6_IJNS7_ILi128EEESA_SA_EEELi128ENS_6half_tEfNS_4arch4Sm90ELb0ELb1ELb1ELb1ELb0ELb1ELb0ELb1ELb1ELb0ELb0ELb0EEENS1_21CollectiveEpilogueFwdISB_S9_SC_SE_Li256ELb1ELb0ELb0ELb0EEENS1_36VarlenDynamicPersistentTileSchedulerILi128ELi128ELi256ELi32ELb0ELb0ELb1ELb1ELb0ELb1EEEEEEEEEvNT_6ParamsE)
        /*0140*/ 	.word	0x00000000


	//----- nvinfo : EIATTR_MIN_STACK_SIZE
	.align		4
.L_64:
        /*0144*/ 	.byte	0x04, 0x12
        /*0146*/ 	.short	(.L_66 - .L_65)
	.align		4
.L_65:
        /*0148*/ 	.word	index@(_ZN7cutlass13device_kernelIN5flash11enable_sm90INS1_16FlashAttnFwdSm90INS1_25CollectiveMainloopFwdSm90ILi2EN4cute5tupleIJNS5_1CILi1EEES8_S8_EEENS6_IJNS7_ILi128EEESA_SA_EEELi128ENS_6half_tEfNS_4arch4Sm90ELb1ELb0ELb1ELb0ELb0ELb0ELb0ELb1ELb1ELb0ELb0ELb0EEENS1_21CollectiveEpilogueFwdISB_S9_SC_SE_Li256ELb0ELb0ELb0ELb0EEENS1_30DynamicPersistentTileSchedulerILi256ELi32ELb0ELb0ELb1EEEEEEEEEvNT_6ParamsE)
        /*014c*/ 	.word	0x00000000


	//----- nvinfo : EIATTR_MIN_STACK_SIZE
	.align		4
.L_66:
        /*0150*/ 	.byte	0x04, 0x12
        /*0152*/ 	.short	(.L_68 - .L_67)
	.align		4
.L_67:
        /*0154*/ 	.word	index@(_ZN7cutlass13device_kernelIN5flash11enable_sm90INS1_16FlashAttnFwdSm90INS1_25CollectiveMainloopFwdSm90ILi2EN4cute5tupleIJNS5_1CILi1EEES8_S8_EEENS6_IJNS7_ILi128EEESA_SA_EEELi128ENS_6half_tEfNS_4arch4Sm90ELb1ELb0ELb1ELb1ELb0ELb0ELb0ELb1ELb1ELb0ELb0ELb0EEENS1_21CollectiveEpilogueFwdISB_S9_SC_SE_Li256ELb1ELb0ELb0ELb0EEENS1_36VarlenDynamicPersistentTileSchedulerILi128ELi128ELi256ELi32ELb0ELb0ELb1ELb1ELb1ELb1EEEEEEEEEvNT_6ParamsE)
        /*0158*/ 	.word	0x00000000


	//----- nvinfo : EIATTR_MIN_STACK_SIZE
	.align		4
.L_68:
        /*015c*/ 	.byte	0x04, 0x12
        /*015e*/ 	.short	(.L_70 - .L_69)
	.align		4
.L_69:
        /*0160*/ 	.word	index@(_ZN7cutlass13device_kernelIN5flash11enable_sm90INS1_16FlashAttnFwdSm90INS1_25CollectiveMainloopFwdSm90ILi2EN4cute5tupleIJNS5_1CILi1EEES8_S8_EEENS6_IJNS7_ILi128EEESA_SA_EEELi128ENS_6half_tEfNS_4arch4Sm90ELb1ELb0ELb1ELb1ELb0ELb1ELb0ELb1ELb1ELb0ELb0ELb0EEENS1_21CollectiveEpilogueFwdISB_S9_SC_SE_Li256ELb1ELb0ELb0ELb0EEENS1_36VarlenDynamicPersistentTileSchedulerILi128ELi128ELi256ELi32ELb0ELb0ELb1ELb1ELb1ELb1EEEEEEEEEvNT_6ParamsE)
        /*0164*/ 	.word	0x00000000
.L_70:


//--------------------- .nv.compat                --------------------------
	.section	.nv.compat,"",@"SHT_CUDA_COMPAT_INFO"
	.align	4
        /*0000*/ 	.byte	0x02, 0x09, 0x01, 0x00, 0x02, 0x02, 0x01, 0x00, 0x02, 0x05, 0x05, 0x00, 0x03, 0x07, 0x01, 0x01
        /*0010*/ 	.byte	0x02, 0x03, 0x00, 0x00, 0x02, 0x06, 0x01, 0x00, 0x04, 0x0b, 0x08, 0x00, 0x00, 0x00, 0x00, 0x00
        /*0020*/ 	.byte	0x00, 0x00, 0x00, 0x00


//--------------------- .nv.info._ZN7cutlass13device_kernelIN5flash11enable_sm90INS1_16FlashAttnFwdSm90INS1_25CollectiveMainloopFwdSm90ILi2EN4cute5tupleIJNS5_1CILi1EEES8_S8_EEENS6_IJNS7_ILi128EEENS7_ILi176EEESA_EEELi128ENS_6half_tEfNS_4arch4Sm90ELb0ELb0ELb1ELb0ELb0ELb0ELb0ELb1ELb1ELb0ELb0ELb0EEENS1_21CollectiveEpilogueFwdINS6_IJSA_SA_SB_EEES9_SD_SF_Li256ELb0ELb0ELb0ELb0EEENS1_29StaticPersistentTileSchedulerILb0EEEEEEEEEvNT_6ParamsE --------------------------
	.section	.nv.info._ZN7cutlass13device_kernelIN5flash11enable_sm90INS1_16FlashAttnFwdSm90INS1_25CollectiveMainloopFwdSm90ILi2EN4cute5tupleIJNS5_1CILi1EEES8_S8_EEENS6_IJNS7_ILi128EEENS7_ILi176EEESA_EEELi128ENS_6half_tEfNS_4arch4Sm90ELb0ELb0ELb1ELb0ELb0ELb0ELb0ELb1ELb1ELb0ELb0ELb0EEENS1_21CollectiveEpilogueFwdINS6_IJSA_SA_SB_EEES9_SD_SF_Li256ELb0ELb0ELb0ELb0EEENS1_29StaticPersistentTileSchedulerILb0EEEEEEEEEvNT_6ParamsE,"",@"SHT_CUDA_INFO"
	.sectionflags	@""
	.align	4


	//----- nvinfo : EIATTR_CUDA_API_VERSION
	.align		4
        /*0000*/ 	.byte	0x04, 0x37
        /*0002*/ 	.short	(.L_72 - .L_71)
.L_71:
        /*0004*/ 	.word	0x00000082


	//----- nvinfo : EIATTR_KPARAM_INFO
	.align		4
.L_72:
        /*0008*/ 	.byte	0x04, 0x17
        /*000a*/ 	.short	(.L_74 - .L_73)
.L_73:
        /*000c*/ 	.word	0x00000000
        /*0010*/ 	.short	0x0000
        /*0012*/ 	.short	0x0000
        /*0014*/ 	.byte	0x00, 0xf0, 0x01, 0x2e


	//----- nvinfo : EIATTR_SPARSE_MMA_MASK
	.align		4
.L_74:
        /*0018*/ 	.byte	0x03, 0x50
        /*001a*/ 	.short	0x0000


	//----- nvinfo : EIATTR_MAXREG_COUNT
	.align		4
        /*001c*/ 	.byte	0x03, 0x1b
        /*001e*/ 	.short	0x00a8


	//----- nvinfo : EIATTR_MERCURY_ISA_VERSION
	.align		4
        /*0020*/ 	.byte	0x03, 0x5f
        /*0022*/ 	.short	0x0101


	//----- nvinfo : EIATTR_VRC_CTA_INIT_COUNT
	.align		4
        /*0024*/ 	.byte	0x02, 0x4a
	.zero		1
	.zero		1


	//----- nvinfo : EIATTR_EXIT_INSTR_OFFSETS
	.align		4
        /*0028*/ 	.byte	0x04, 0x1c
        /*002a*/ 	.short	(.L_76 - .L_75)


	//   ....[0]....
.L_75:
        /*002c*/ 	.word	0x00000010


	//----- nvinfo : EIATTR_MAX_THREADS
	.align		4
.L_76:
        /*0030*/ 	.byte	0x04, 0x05
        /*0032*/ 	.short	(.L_78 - .L_77)
.L_77:
        /*0034*/ 	.word	0x00000180
        /*0038*/ 	.word	0x00000001
        /*003c*/ 	.word	0x00000001


	//----- nvinfo : EIATTR_CBANK_PARAM_SIZE
	.align		4
.L_78:
        /*0040*/ 	.byte	0x03, 0x19
        /*0042*/ 	.short	0x0b80


	//----- nvinfo : EIATTR_PARAM_CBANK
	.align		4
        /*0044*/ 	.byte	0x04, 0x0a
        /*0046*/ 	.short	(.L_80 - .L_79)
	.align		4
.L_79:
        /*0048*/ 	.word	index@(.nv.constant0._ZN7cutlass13device_kernelIN5flash11enable_sm90INS1_16FlashAttnFwdSm90INS1_25CollectiveMainloopFwdSm90ILi2EN4cute5tupleIJNS5_1CILi1EEES8_S8_EEENS6_IJNS7_ILi128EEENS7_ILi176EEESA_EEELi128ENS_6half_tEfNS_4arch4Sm90ELb0ELb0ELb1ELb0ELb0ELb0ELb0ELb1ELb1ELb0ELb0ELb0EEENS1_21CollectiveEpilogueFwdINS6_IJSA_SA_SB_EEES9_SD_SF_Li256ELb0ELb0ELb0ELb0EEENS1_29StaticPersistentTileSchedulerILb0EEEEEEEEEvNT_6ParamsE)
        /*004c*/ 	.short	0x0380
        /*004e*/ 	.short	0x0b80


	//----- nvinfo : EIATTR_SW_WAR
	.align		4
.L_80:
        /*0050*/ 	.byte	0x04, 0x36
        /*0052*/ 	.short	(.L_82 - .L_81)
.L_81:
        /*0054*/ 	.word	0x00000008
.L_82:


//--------------------- .nv.info._ZN7cutlass13device_kernelIN5flash11enable_sm90INS1_16FlashAttnFwdSm90INS1_25CollectiveMainloopFwdSm90ILi2EN4cute5tupleIJNS5_1CILi2EEENS7_ILi1EEES9_EEENS6_IJNS7_ILi128EEENS7_ILi176EEESB_EEELi128ENS_6half_tEfNS_4arch4Sm90ELb0ELb0ELb1ELb0ELb0ELb0ELb0ELb1ELb1ELb0ELb0ELb0EEENS1_21CollectiveEpilogueFwdINS6_IJSB_SB_SC_EEESA_SE_SG_Li256ELb0ELb0ELb0ELb0EEENS1_29StaticPersistentTileSchedulerILb0EEEEEEEEEvNT_6ParamsE --------------------------
	.section	.nv.info._ZN7cutlass13device_kernelIN5flash11enable_sm90INS1_16FlashAttnFwdSm90INS1_25CollectiveMainloopFwdSm90ILi2EN4cute5tupleIJNS5_1CILi2EEENS7_ILi1EEES9_EEENS6_IJNS7_ILi128EEENS7_ILi176EEESB_EEELi128ENS_6half_tEfNS_4arch4Sm90ELb0ELb0ELb1ELb0ELb0ELb0ELb0ELb1ELb1ELb0ELb0ELb0EEENS1_21CollectiveEpilogueFwdINS6_IJSB_SB_SC_EEESA_SE_SG_Li256ELb0ELb0ELb0ELb0EEENS1_29StaticPersistentTileSchedulerILb0EEEEEEEEEvNT_6ParamsE,"",@"SHT_CUDA_INFO"
	.sectionflags	@""
	.align	4


	//----- nvinfo : EIATTR_CUDA_API_VERSION
	.align		4
        /*0000*/ 	.byte	0x04, 0x37
        /*0002*/ 	.short	(.L_84 - .L_83)
.L_83:
        /*0004*/ 	.word	0x00000082


	//----- nvinfo : EIATTR_KPARAM_INFO
	.align		4
.L_84:
        /*0008*/ 	.byte	0x04, 0x17
        /*000a*/ 	.short	(.L_86 - .L_85)
.L_85:
        /*000c*/ 	.word	0x00000000
        /*0010*/ 	.short	0x0000
        /*0012*/ 	.short	0x0000
        /*0014*/ 	.byte	0x00, 0xf0, 0x01, 0x2e


	//----- nvinfo : EIATTR_SPARSE_MMA_MASK
	.align		4
.L_86:
        /*0018*/ 	.byte	0x03, 0x50
        /*001a*/ 	.short	0x0000


	//----- nvinfo : EIATTR_MAXREG_COUNT
	.align		4
        /*001c*/ 	.byte	0x03, 0x1b
        /*001e*/ 	.short	0x00a8


	//----- nvinfo : EIATTR_MERCURY_ISA_VERSION
	.align		4
        /*0020*/ 	.byte	0x03, 0x5f
        /*0022*/ 	.short	0x0101


	//----- nvinfo : EIATTR_VRC_CTA_INIT_COUNT
	.align		4
        /*0024*/ 	.byte	0x02, 0x4a
	.zero		1
	.zero		1


	//----- nvinfo : EIATTR_EXIT_INSTR_OFFSETS
	.align		4
        /*0028*/ 	.byte	0x04, 0x1c
        /*002a*/ 	.short	(.L_88 - .L_87)


	//   ....[0]....
.L_87:
        /*002c*/ 	.word	0x00000010


	//----- nvinfo : EIATTR_MAX_THREADS
	.align		4
.L_88:
        /*0030*/ 	.byte	0x04, 0x05
        /*0032*/ 	.short	(.L_90 - .L_89)
.L_89:
        /*0034*/ 	.word	0x00000180
        /*0038*/ 	.word	0x00000001
        /*003c*/ 	.word	0x00000001


	//----- nvinfo : EIATTR_CBANK_PARAM_SIZE
	.align		4
.L_90:
        /*0040*/ 	.byte	0x03, 0x19
        /*0042*/ 	.short	0x0b80


	//----- nvinfo : EIATTR_PARAM_CBANK
	.align		4
        /*0044*/ 	.byte	0x04, 0x0a
        /*0046*/ 	.short	(.L_92 - .L_91)
	.align		4
.L_91:
        /*0048*/ 	.word	index@(.nv.constant0._ZN7cutlass13device_kernelIN5flash11enable_sm90INS1_16FlashAttnFwdSm90INS1_25CollectiveMainloopFwdSm90ILi2EN4cute5tupleIJNS5_1CILi2EEENS7_ILi1EEES9_EEENS6_IJNS7_ILi128EEENS7_ILi176EEESB_EEELi128ENS_6half_tEfNS_4arch4Sm90ELb0ELb0ELb1ELb0ELb0ELb0ELb0ELb1ELb1ELb0ELb0ELb0EEENS1_21CollectiveEpilogueFwdINS6_IJSB_SB_SC_EEESA_SE_SG_Li256ELb0ELb0ELb0ELb0EEENS1_29StaticPersistentTileSchedulerILb0EEEEEEEEEvNT_6ParamsE)
        /*004c*/ 	.short	0x0380
        /*004e*/ 	.short	0x0b80


	//----- nvinfo : EIATTR_SW_WAR
	.align		4
.L_92:
        /*0050*/ 	.byte	0x04, 0x36
        /*0052*/ 	.short	(.L_94 - .L_93)
.L_93:
        /*0054*/ 	.word	0x00000008
.L_94:


//--------------------- .nv.info._ZN7cutlass13device_kernelIN5flash11enable_sm90INS1_16FlashAttnFwdSm90INS1_25CollectiveMainloopFwdSm90ILi2EN4cute5tupleIJNS5_1CILi1EEES8_S8_EEENS6_IJNS7_ILi128EEENS7_ILi176EEESA_EEELi128ENS_6half_tEfNS_4arch4Sm90ELb0ELb0ELb1ELb1ELb0ELb0ELb0ELb1ELb1ELb0ELb0ELb0EEENS1_21CollectiveEpilogueFwdINS6_IJSA_SA_SB_EEES9_SD_SF_Li256ELb1ELb0ELb0ELb0EEENS1_36VarlenDynamicPersistentTileSchedulerILi128ELi176ELi256ELi32ELb0ELb0ELb1ELb0ELb1ELb1EEEEEEEEEvNT_6ParamsE --------------------------
	.section	.nv.info._ZN7cutlass13device_kernelIN5flash11enable_sm90INS1_16FlashAttnFwdSm90INS1_25CollectiveMainloopFwdSm90ILi2EN4cute5tupleIJNS5_1CILi1EEES8_S8_EEENS6_IJNS7_ILi128EEENS7_ILi176EEESA_EEELi128ENS_6half_tEfNS_4arch4Sm90ELb0ELb0ELb1ELb1ELb0ELb0ELb0ELb1ELb1ELb0ELb0ELb0EEENS1_21CollectiveEpilogueFwdINS6_IJSA_SA_SB_EEES9_SD_SF_Li256ELb1ELb0ELb0ELb0EEENS1_36VarlenDynamicPersistentTileSchedulerILi128ELi176ELi256ELi32ELb0ELb0ELb1ELb0ELb1ELb1EEEEEEEEEvNT_6ParamsE,"",@"SHT_CUDA_INFO"
	.sectionflags	@""
	.align	4


	//----- nvinfo : EIATTR_CUDA_API_VERSION
	.align		4
        /*0000*/ 	.byte	0x04, 0x37
        /*0002*/ 	.short	(.L_96 - .L_95)
.L_95:
        /*0004*/ 	.word	0x00000082


	//----- nvinfo : EIATTR_KPARAM_INFO
	.align		4
.L_96:
        /*0008*/ 	.byte	0x04, 0x17
        /*000a*/ 	.short	(.L_98 - .L_97)
.L_97:
        /*000c*/ 	.word	0x00000000
        /*0010*/ 	.short	0x0000
        /*0012*/ 	.short	0x0000
        /*0014*/ 	.byte	0x00, 0xf0, 0x01, 0x28


	//----- nvinfo : EIATTR_SPARSE_MMA_MASK
	.align		4
.L_98:
        /*0018*/ 	.byte	0x03, 0x50
        /*001a*/ 	.short	0x0000


	//----- nvinfo : EIATTR_MAXREG_COUNT
	.align		4
        /*001c*/ 	.byte	0x03, 0x1b
        /*001e*/ 	.short	0x00a8


	//----- nvinfo : EIATTR_MERCURY_ISA_VERSION
	.align		4
        /*0020*/ 	.byte	0x03, 0x5f
        /*0022*/ 	.short	0x0101


	//----- nvinfo : EIATTR_VRC_CTA_INIT_COUNT
	.align		4
        /*0024*/ 	.byte	0x02, 0x4a
	.zero		1
	.zero		1


	//----- nvinfo : EIATTR_EXIT_INSTR_OFFSETS
	.align		4
        /*0028*/ 	.byte	0x04, 0x1c
        /*002a*/ 	.short	(.L_100 - .L_99)


	//   ....[0]....
.L_99:
        /*002c*/ 	.word	0x00000010


	//----- nvinfo : EIATTR_MAX_THREADS
	.align		4
.L_100:
        /*0030*/ 	.byte	0x04, 0x05
        /*0032*/ 	.short	(.L_102 - .L_101)
.L_101:
        /*0034*/ 	.word	0x00000180
        /*0038*/ 	.word	0x00000001
        /*003c*/ 	.word	0x00000001


	//----- nvinfo : EIATTR_CBANK_PARAM_SIZE
	.align		4
.L_102:
        /*0040*/ 	.byte	0x03, 0x19
        /*0042*/ 	.short	0x0a00


	//----- nvinfo : EIATTR_PARAM_CBANK
	.align		4
        /*0044*/ 	.byte	0x04, 0x0a
        /*0046*/ 	.short	(.L_104 - .L_103)
	.align		4
.L_103:
        /*0048*/ 	.word	index@(.nv.constant0._ZN7cutlass13device_kernelIN5flash11enable_sm90INS1_16FlashAttnFwdSm90INS1_25CollectiveMainloopFwdSm90ILi2EN4cute5tupleIJNS5_1CILi1EEES8_S8_EEENS6_IJNS7_ILi128EEENS7_ILi176EEESA_EEELi128ENS_6half_tEfNS_4arch4Sm90ELb0ELb0ELb1ELb1ELb0ELb0ELb0ELb1ELb1ELb0ELb0ELb0EEENS1_21CollectiveEpilogueFwdINS6_IJSA_SA_SB_EEES9_SD_SF_Li256ELb1ELb0ELb0ELb0EEENS1_36VarlenDynamicPersistentTileSchedulerILi128ELi176ELi256ELi32ELb0ELb0ELb1ELb0ELb1ELb1EEEEEEEEEvNT_6ParamsE)
        /*004c*/ 	.short	0x0380
        /*004e*/ 	.short	0x0a00


	//----- nvinfo : EIATTR_SW_WAR
	.align		4
.L_104:
        /*0050*/ 	.byte	0x04, 0x36
        /*0052*/ 	.short	(.L_106 - .L_105)
.L_105:
        /*0054*/ 	.word	0x00000008
.L_106:


//--------------------- .nv.info._ZN7cutlass13device_kernelIN5flash11enable_sm90INS1_16FlashAttnFwdSm90INS1_25CollectiveMainloopFwdSm90ILi2EN4cute5tupleIJNS5_1CILi1EEES8_S8_EEENS6_IJNS7_ILi128EEENS7_ILi176EEESA_EEELi128ENS_6half_tEfNS_4arch4Sm90ELb0ELb0ELb1ELb1ELb0ELb1ELb0ELb1ELb1ELb0ELb0ELb0EEENS1_21CollectiveEpilogueFwdINS6_IJSA_SA_SB_EEES9_SD_SF_Li256ELb1ELb0ELb0ELb0EEENS1_36VarlenDynamicPersistentTileSchedulerILi128ELi176ELi256ELi32ELb0ELb0ELb1ELb0ELb1ELb1EEEEEEEEEvNT_6ParamsE --------------------------
	.section	.nv.info._ZN7cutlass13device_kernelIN5flash11enable_sm90INS1_16FlashAttnFwdSm90INS1_25CollectiveMainloopFwdSm90ILi2EN4cute5tupleIJNS5_1CILi1EEES8_S8_EEENS6_IJNS7_ILi128EEENS7_ILi176EEESA_EEELi128ENS_6half_tEfNS_4arch4Sm90ELb0ELb0ELb1ELb1ELb0ELb1ELb0ELb1ELb1ELb0ELb0ELb0EEENS1_21CollectiveEpilogueFwdINS6_IJSA_SA_SB_EEES9_SD_SF_Li256ELb1ELb0ELb0ELb0EEENS1_36VarlenDynamicPersistentTileSchedulerILi128ELi176ELi256ELi32ELb0ELb0ELb1ELb0ELb1ELb1EEEEEEEEEvNT_6ParamsE,"",@"SHT_CUDA_INFO"
	.sectionflags	@""
	.align	4


	//----- nvinfo : EIATTR_CUDA_API_VERSION
	.align		4
        /*0000*/ 	.byte	0x04, 0x37
        /*0002*/ 	.short	(.L_108 - .L_107)
.L_107:
        /*0004*/ 	.word	0x00000082


	//----- nvinfo : EIATTR_KPARAM_INFO
	.align		4
.L_108:
        /*0008*/ 	.byte	0x04, 0x17
        /*000a*/ 	.short	(.L_110 - .L_109)
.L_109:
        /*000c*/ 	.word	0x00000000
        /*0010*/ 	.short	0x0000
        /*0012*/ 	.short	0x0000
        /*0014*/ 	.byte	0x00, 0xf0, 0x01, 0x28


	//----- nvinfo : EIATTR_SPARSE_MMA_MASK
	.align		4
.L_110:
        /*0018*/ 	.byte	0x03, 0x50
        /*001a*/ 	.short	0x0000


	//----- nvinfo : EIATTR_MAXREG_COUNT
	.align		4
        /*001c*/ 	.byte	0x03, 0x1b
        /*001e*/ 	.short	0x00a8


	//----- nvinfo : EIATTR_MERCURY_ISA_VERSION
	.align		4
        /*0020*/ 	.byte	0x03, 0x5f
        /*0022*/ 	.short	0x0101


	//----- nvinfo : EIATTR_VRC_CTA_INIT_COUNT
	.align		4
        /*0024*/ 	.byte	0x02, 0x4a
	.zero		1
	.zero		1


	//----- nvinfo : EIATTR_EXIT_INSTR_OFFSETS
	.align		4
        /*0028*/ 	.byte	0x04, 0x1c
        /*002a*/ 	.short	(.L_112 - .L_111)


	//   ....[0]....
.L_111:
        /*002c*/ 	.word	0x00000010


	//----- nvinfo : EIATTR_MAX_THREADS
	.align		4
.L_112:
        /*0030*/ 	.byte	0x04, 0x05
        /*0032*/ 	.short	(.L_114 - .L_113)
.L_113:
        /*0034*/ 	.word	0x00000180
        /*0038*/ 	.word	0x00000001
        /*003c*/ 	.word	0x00000001


	//----- nvinfo : EIATTR_CBANK_PARAM_SIZE
	.align		4
.L_114:
        /*0040*/ 	.byte	0x03, 0x19
        /*0042*/ 	.short	0x0a00


	//----- nvinfo : EIATTR_PARAM_CBANK
	.align		4
        /*0044*/ 	.byte	0x04, 0x0a
        /*0046*/ 	.short	(.L_116 - .L_115)
	.align		4
.L_115:
        /*0048*/ 	.word	index@(.nv.constant0._ZN7cutlass13device_kernelIN5flash11enable_sm90INS1_16FlashAttnFwdSm90INS1_25CollectiveMainloopFwdSm90ILi2EN4cute5tupleIJNS5_1CILi1EEES8_S8_EEENS6_IJNS7_ILi128EEENS7_ILi176EEESA_EEELi128ENS_6half_tEfNS_4arch4Sm90ELb0ELb0ELb1ELb1ELb0ELb1ELb0ELb1ELb1ELb0ELb0ELb0EEENS1_21CollectiveEpilogueFwdINS6_IJSA_SA_SB_EEES9_SD_SF_Li256ELb1ELb0ELb0ELb0EEENS1_36VarlenDynamicPersistentTileSchedulerILi128ELi176ELi256ELi32ELb0ELb0ELb1ELb0ELb1ELb1EEEEEEEEEvNT_6ParamsE)
        /*004c*/ 	.short	0x0380
        /*004e*/ 	.short	0x0a00


	//----- nvinfo : EIATTR_SW_WAR
	.align		4
.L_116:
        /*0050*/ 	.byte	0x04, 0x36
        /*0052*/ 	.short	(.L_118 - .L_117)
.L_117:
        /*0054*/ 	.word	0x00000008
.L_118:


//--------------------- .nv.info._ZN7cutlass13device_kernelIN5flash11enable_sm90INS1_16FlashAttnFwdSm90INS1_25CollectiveMainloopFwdSm90ILi2EN4cute5tupleIJNS5_1CILi1EEES8_S8_EEENS6_IJNS7_ILi128EEESA_SA_EEELi128ENS_6half_tEfNS_4arch4Sm90ELb0ELb1ELb1ELb0ELb0ELb0ELb0ELb1ELb1ELb0ELb0ELb0EEENS1_21CollectiveEpilogueFwdISB_S9_SC_SE_Li256ELb0ELb0ELb0ELb0EEENS1_30DynamicPersistentTileSchedulerILi256ELi32ELb0ELb0ELb1EEEEEEEEEvNT_6ParamsE --------------------------
	.section	.nv.info._ZN7cutlass13device_kernelIN5flash11enable_sm90INS1_16FlashAttnFwdSm90INS1_25CollectiveMainloopFwdSm90ILi2EN4cute5tupleIJNS5_1CILi1EEES8_S8_EEENS6_IJNS7_ILi128EEESA_SA_EEELi128ENS_6half_tEfNS_4arch4Sm90ELb0ELb1ELb1ELb0ELb0ELb0ELb0ELb1ELb1ELb0ELb0ELb0EEENS1_21CollectiveEpilogueFwdISB_S9_SC_SE_Li256ELb0ELb0ELb0ELb0EEENS1_30DynamicPersistentTileSchedulerILi256ELi32ELb0ELb0ELb1EEEEEEEEEvNT_6ParamsE,"",@"SHT_CUDA_INFO"
	.sectionflags	@""
	.align	4


	//----- nvinfo : EIATTR_CUDA_API_VERSION
	.align		4
        /*0000*/ 	.byte	0x04, 0x37
        /*0002*/ 	.short	(.L_120 - .L_119)
.L_119:
        /*0004*/ 	.word	0x00000082


	//----- nvinfo : EIATTR_KPARAM_INFO
	.align		4
.L_120:
        /*0008*/ 	.byte	0x04, 0x17
        /*000a*/ 	.short	(.L_122 - .L_121)
.L_121:
        /*000c*/ 	.word	0x00000000
        /*0010*/ 	.short	0x0000
        /*0012*/ 	.short	0x0000
        /*0014*/ 	.byte	0x00, 0xf0, 0x01, 0x2e


	//----- nvinfo : EIATTR_SPARSE_MMA_MASK
	.align		4
.L_122:
        /*0018*/ 	.byte	0x03, 0x50
        /*001a*/ 	.short	0x0000


	//----- nvinfo : EIATTR_MAXREG_COUNT
	.align		4
        /*001c*/ 	.byte	0x03, 0x1b
        /*001e*/ 	.short	0x00a8


	//----- nvinfo : EIATTR_MERCURY_ISA_VERSION
	.align		4
        /*0020*/ 	.byte	0x03, 0x5f
        /*0022*/ 	.short	0x0101


	//----- nvinfo : EIATTR_VRC_CTA_INIT_COUNT
	.align		4
        /*0024*/ 	.byte	0x02, 0x4a
	.zero		1
	.zero		1


	//----- nvinfo : EIATTR_EXIT_INSTR_OFFSETS
	.align		4
        /*0028*/ 	.byte	0x04, 0x1c
        /*002a*/ 	.short	(.L_124 - .L_123)


	//   ....[0]....
.L_123:
        /*002c*/ 	.word	0x00000010


	//----- nvinfo : EIATTR_MAX_THREADS
	.align		4
.L_124:
        /*0030*/ 	.byte	0x04, 0x05
        /*0032*/ 	.short	(.L_126 - .L_125)
.L_125:
        /*0034*/ 	.word	0x00000180
        /*0038*/ 	.word	0x00000001
        /*003c*/ 	.word	0x00000001


	//----- nvinfo : EIATTR_CBANK_PARAM_SIZE
	.align		4
.L_126:
        /*0040*/ 	.byte	0x03, 0x19
        /*0042*/ 	.short	0x0b80


	//----- nvinfo : EIATTR_PARAM_CBANK
	.align		4
        /*0044*/ 	.byte	0x04, 0x0a
        /*0046*/ 	.short	(.L_128 - .L_127)
	.align		4
.L_127:
        /*0048*/ 	.word	index@(.nv.constant0._ZN7cutlass13device_kernelIN5flash11enable_sm90INS1_16FlashAttnFwdSm90INS1_25CollectiveMainloopFwdSm90ILi2EN4cute5tupleIJNS5_1CILi1EEES8_S8_EEENS6_IJNS7_ILi128EEESA_SA_EEELi128ENS_6half_tEfNS_4arch4Sm90ELb0ELb1ELb1ELb0ELb0ELb0ELb0ELb1ELb1ELb0ELb0ELb0EEENS1_21CollectiveEpilogueFwdISB_S9_SC_SE_Li256ELb0ELb0ELb0ELb0EEENS1_30DynamicPersistentTileSchedulerILi256ELi32ELb0ELb0ELb1EEEEEEEEEvNT_6ParamsE)
        /*004c*/ 	.short	0x0380
        /*004e*/ 	.short	0x0b80


	//----- nvinfo : EIATTR_SW_WAR
	.align		4
.L_128:
        /*0050*/ 	.byte	0x04, 0x36
        /*0052*/ 	.short	(.L_130 - .L_129)
.L_129:
        /*0054*/ 	.word	0x00000008
.L_130:


//--------------------- .nv.info._ZN7cutlass13device_kernelIN5flash11enable_sm90INS1_16FlashAttnFwdSm90INS1_25CollectiveMainloopFwdSm90ILi2EN4cute5tupleIJNS5_1CILi1EEES8_S8_EEENS6_IJNS7_ILi128EEESA_SA_EEELi128ENS_6half_tEfNS_4arch4Sm90ELb0ELb1ELb1ELb1ELb0ELb0ELb0ELb1ELb1ELb0ELb0ELb0EEENS1_21CollectiveEpilogueFwdISB_S9_SC_SE_Li256ELb1ELb0ELb0ELb0EEENS1_36VarlenDynamicPersistentTileSchedulerILi128ELi128ELi256ELi32ELb0ELb0ELb1ELb1ELb0ELb1EEEEEEEEEvNT_6ParamsE --------------------------
	.section	.nv.info._ZN7cutlass13device_kernelIN5flash11enable_sm90INS1_16FlashAttnFwdSm90INS1_25CollectiveMainloopFwdSm90ILi2EN4cute5tupleIJNS5_1CILi1EEES8_S8_EEENS6_IJNS7_ILi128EEESA_SA_EEELi128ENS_6half_tEfNS_4arch4Sm90ELb0ELb1ELb1ELb1ELb0ELb0ELb0ELb1ELb1ELb0ELb0ELb0EEENS1_21CollectiveEpilogueFwdISB_S9_SC_SE_Li256ELb1ELb0ELb0ELb0EEENS1_36VarlenDynamicPersistentTileSchedulerILi128ELi128ELi256ELi32ELb0ELb0ELb1ELb1ELb0ELb1EEEEEEEEEvNT_6ParamsE,"",@"SHT_CUDA_INFO"
	.sectionflags	@""
	.align	4


	//----- nvinfo : EIATTR_CUDA_API_VERSION
	.align		4
        /*0000*/ 	.byte	0x04, 0x37
        /*0002*/ 	.short	(.L_132 - .L_131)
.L_131:
        /*0004*/ 	.word	0x00000082


	//----- nvinfo : EIATTR_KPARAM_INFO
	.align		4
.L_132:
        /*0008*/ 	.byte	0x04, 0x17
        /*000a*/ 	.short	(.L_134 - .L_133)
.L_133:
        /*000c*/ 	.word	0x00000000
        /*0010*/ 	.short	0x0000
        /*0012*/ 	.short	0x0000
        /*0014*/ 	.byte	0x00, 0xf0, 0x01, 0x28


	//----- nvinfo : EIATTR_SPARSE_MMA_MASK
	.align		4
.L_134:
        /*0018*/ 	.byte	0x03, 0x50
        /*001a*/ 	.short	0x0000


	//----- nvinfo : EIATTR_MAXREG_COUNT
	.align		4
        /*001c*/ 	.byte	0x03, 0x1b
        /*001e*/ 	.short	0x00a8


	//----- nvinfo : EIATTR_MERCURY_ISA_VERSION
	.align		4
        /*0020*/ 	.byte	0x03, 0x5f
        /*0022*/ 	.short	0x0101


	//----- nvinfo : EIATTR_VRC_CTA_INIT_COUNT
	.align		4
        /*0024*/ 	.byte	0x02, 0x4a
	.zero		1
	.zero		1


	//----- nvinfo : EIATTR_EXIT_INSTR_OFFSETS
	.align		4
        /*0028*/ 	.byte	0x04, 0x1c
        /*002a*/ 	.short	(.L_136 - .L_135)


	//   ....[0]....
.L_135:
        /*002c*/ 	.word	0x00000010


	//----- nvinfo : EIATTR_MAX_THREADS
	.align		4
.L_136:
        /*0030*/ 	.byte	0x04, 0x05
        /*0032*/ 	.short	(.L_138 - .L_137)
.L_137:
        /*0034*/ 	.word	0x00000180
        /*0038*/ 	.word	0x00000001
        /*003c*/ 	.word	0x00000001


	//----- nvinfo : EIATTR_CBANK_PARAM_SIZE
	.align		4
.L_138:
        /*0040*/ 	.byte	0x03, 0x19
        /*0042*/ 	.short	0x0a00


	//----- nvinfo : EIATTR_PARAM_CBANK
	.align		4
        /*0044*/ 	.byte	0x04, 0x0a
        /*0046*/ 	.short	(.L_140 - .L_139)
	.align		4
.L_139:
        /*0048*/ 	.word	index@(.nv.constant0._ZN7cutlass13device_kernelIN5flash11enable_sm90INS1_16FlashAttnFwdSm90INS1_25CollectiveMainloopFwdSm90ILi2EN4cute5tupleIJNS5_1CILi1EEES8_S8_EEENS6_IJNS7_ILi128EEESA_SA_EEELi128ENS_6half_tEfNS_4arch4Sm90ELb0ELb1ELb1ELb1ELb0ELb0ELb0ELb1ELb1ELb0ELb0ELb0EEENS1_21CollectiveEpilogueFwdISB_S9_SC_SE_Li256ELb1ELb0ELb0ELb0EEENS1_36VarlenDynamicPersistentTileSchedulerILi128ELi128ELi256ELi32ELb0ELb0ELb1ELb1ELb0ELb1EEEEEEEEEvNT_6ParamsE)
        /*004c*/ 	.short	0x0380
        /*004e*/ 	.short	0x0a00


	//----- nvinfo : EIATTR_SW_WAR
	.align		4
.L_140:
        /*0050*/ 	.byte	0x04, 0x36
        /*0052*/ 	.short	(.L_142 - .L_141)
.L_141:
        /*0054*/ 	.word	0x00000008
.L_142:


//--------------------- .nv.info._ZN7cutlass13device_kernelIN5flash11enable_sm90INS1_16FlashAttnFwdSm90INS1_25CollectiveMainloopFwdSm90ILi2EN4cute5tupleIJNS5_1CILi1EEES8_S8_EEENS6_IJNS7_ILi128EEESA_SA_EEELi128ENS_6half_tEfNS_4arch4Sm90ELb0ELb1ELb1ELb1ELb0ELb1ELb0ELb1ELb1ELb0ELb0ELb0EEENS1_21CollectiveEpilogueFwdISB_S9_SC_SE_Li256ELb1ELb0ELb0ELb0EEENS1_36VarlenDynamicPersistentTileSchedulerILi128ELi128ELi256ELi32ELb0ELb0ELb1ELb1ELb0ELb1EEEEEEEEEvNT_6ParamsE --------------------------
	.section	.nv.info._ZN7cutlass13device_kernelIN5flash11enable_sm90INS1_16FlashAttnFwdSm90INS1_25CollectiveMainloopFwdSm90ILi2EN4cute5tupleIJNS5_1CILi1EEES8_S8_EEENS6_IJNS7_ILi128EEESA_SA_EEELi128ENS_6half_tEfNS_4arch4Sm90ELb0ELb1ELb1ELb1ELb0ELb1ELb0ELb1ELb1ELb0ELb0ELb0EEENS1_21CollectiveEpilogueFwdISB_S9_SC_SE_Li256ELb1ELb0ELb0ELb0EEENS1_36VarlenDynamicPersistentTileSchedulerILi128ELi128ELi256ELi32ELb0ELb0ELb1ELb1ELb0ELb1EEEEEEEEEvNT_6ParamsE,"",@"SHT_CUDA_INFO"
	.sectionflags	@""
	.align	4


	//----- nvinfo : EIATTR_CUDA_API_VERSION
	.align		4
        /*0000*/ 	.byte	0x04, 0x37
        /*0002*/ 	.short	(.L_144 - .L_143)
.L_143:
        /*0004*/ 	.word	0x00000082


	//----- nvinfo : EIATTR_KPARAM_INFO
	.align		4
.L_144:
        /*0008*/ 	.byte	0x04, 0x17
        /*000a*/ 	.short	(.L_146 - .L_145)
.L_145:
        /*000c*/ 	.word	0x00000000
        /*0010*/ 	.short	0x0000
        /*0012*/ 	.short	0x0000
        /*0014*/ 	.byte	0x00, 0xf0, 0x01, 0x28


	//----- nvinfo : EIATTR_SPARSE_MMA_MASK
	.align		4
.L_146:
        /*0018*/ 	.byte	0x03, 0x50
        /*001a*/ 	.short	0x0000


	//----- nvinfo : EIATTR_MAXREG_COUNT
	.align		4
        /*001c*/ 	.byte	0x03, 0x1b
        /*001e*/ 	.short	0x00a8


	//----- nvinfo : EIATTR_MERCURY_ISA_VERSION
	.align		4
        /*0020*/ 	.byte	0x03, 0x5f
        /*0022*/ 	.short	0x0101


	//----- nvinfo : EIATTR_VRC_CTA_INIT_COUNT
	.align		4
        /*0024*/ 	.byte	0x02, 0x4a
	.zero		1
	.zero		1


	//----- nvinfo : EIATTR_EXIT_INSTR_OFFSETS
	.align		4
        /*0028*/ 	.byte	0x04, 0x1c
        /*002a*/ 	.short	(.L_148 - .L_147)


	//   ....[0]....
.L_147:
        /*002c*/ 	.word	0x00000010


	//----- nvinfo : EIATTR_MAX_THREADS
	.align		4
.L_148:
        /*0030*/ 	.byte	0x04, 0x05
        /*0032*/ 	.short	(.L_150 - .L_149)
.L_149:
        /*0034*/ 	.word	0x00000180
        /*0038*/ 	.word	0x00000001
        /*003c*/ 	.word	0x00000001


	//----- nvinfo : EIATTR_CBANK_PARAM_SIZE
	.align		4
.L_150:
        /*0040*/ 	.byte	0x03, 0x19
        /*0042*/ 	.short	0x0a00


	//----- nvinfo : EIATTR_PARAM_CBANK
	.align		4
        /*0044*/ 	.byte	0x04, 0x0a
        /*0046*/ 	.short	(.L_152 - .L_151)
	.align		4
.L_151:
        /*0048*/ 	.word	index@(.nv.constant0._ZN7cutlass13device_kernelIN5flash11enable_sm90INS1_16FlashAttnFwdSm90INS1_25CollectiveMainloopFwdSm90ILi2EN4cute5tupleIJNS5_1CILi1EEES8_S8_EEENS6_IJNS7_ILi128EEESA_SA_EEELi128ENS_6half_tEfNS_4arch4Sm90ELb0ELb1ELb1ELb1ELb0ELb1ELb0ELb1ELb1ELb0ELb0ELb0EEENS1_21CollectiveEpilogueFwdISB_S9_SC_SE_Li256ELb1ELb0ELb0ELb0EEENS1_36VarlenDynamicPersistentTileSchedulerILi128ELi128ELi256ELi32ELb0ELb0ELb1ELb1ELb0ELb1EEEEEEEEEvNT_6ParamsE)
        /*004c*/ 	.short	0x0380
        /*004e*/ 	.short	0x0a00


	//----- nvinfo : EIATTR_SW_WAR
	.align		4
.L_152:
        /*0050*/ 	.byte	0x04, 0x36
        /*0052*/ 	.short	(.L_154 - .L_153)
.L_153:
        /*0054*/ 	.word	0x00000008
.L_154:


//--------------------- .nv.info._ZN7cutlass13device_kernelIN5flash11enable_sm90INS1_16FlashAttnFwdSm90INS1_25CollectiveMainloopFwdSm90ILi2EN4cute5tupleIJNS5_1CILi1EEES8_S8_EEENS6_IJNS7_ILi128EEESA_SA_EEELi128ENS_6half_tEfNS_4arch4Sm90ELb1ELb0ELb1ELb0ELb0ELb0ELb0ELb1ELb1ELb0ELb0ELb0EEENS1_21CollectiveEpilogueFwdISB_S9_SC_SE_Li256ELb0ELb0ELb0ELb0EEENS1_30DynamicPersistentTileSchedulerILi256ELi32ELb0ELb0ELb1EEEEEEEEEvNT_6ParamsE --------------------------
	.section	.nv.info._ZN7cutlass13device_kernelIN5flash11enable_sm90INS1_16FlashAttnFwdSm90INS1_25CollectiveMainloopFwdSm90ILi2EN4cute5tupleIJNS5_1CILi1EEES8_S8_EEENS6_IJNS7_ILi128EEESA_SA_EEELi128ENS_6half_tEfNS_4arch4Sm90ELb1ELb0ELb1ELb0ELb0ELb0ELb0ELb1ELb1ELb0ELb0ELb0EEENS1_21CollectiveEpilogueFwdISB_S9_SC_SE_Li256ELb0ELb0ELb0ELb0EEENS1_30DynamicPersistentTileSchedulerILi256ELi32ELb0ELb0ELb1EEEEEEEEEvNT_6ParamsE,"",@"SHT_CUDA_INFO"
	.sectionflags	@""
	.align	4


	//----- nvinfo : EIATTR_CUDA_API_VERSION
	.align		4
        /*0000*/ 	.byte	0x04, 0x37
        /*0002*/ 	.short	(.L_156 - .L_155)
.L_155:
        /*0004*/ 	.word	0x00000082


	//----- nvinfo : EIATTR_KPARAM_INFO
	.align		4
.L_156:
        /*0008*/ 	.byte	0x04, 0x17
        /*000a*/ 	.short	(.L_158 - .L_157)
.L_157:
        /*000c*/ 	.word	0x00000000
        /*0010*/ 	.short	0x0000
        /*0012*/ 	.short	0x0000
        /*0014*/ 	.byte	0x00, 0xf0, 0x01, 0x2e


	//----- nvinfo : EIATTR_SPARSE_MMA_MASK
	.align		4
.L_158:
        /*0018*/ 	.byte	0x03, 0x50
        /*001a*/ 	.short	0x0000


	//----- nvinfo : EIATTR_MAXREG_COUNT
	.align		4
        /*001c*/ 	.byte	0x03, 0x1b
        /*001e*/ 	.short	0x00a8


	//----- nvinfo : EIATTR_MERCURY_ISA_VERSION
	.align		4
        /*0020*/ 	.byte	0x03, 0x5f
        /*0022*/ 	.short	0x0101


	//----- nvinfo : EIATTR_VRC_CTA_INIT_COUNT
	.align		4
        /*0024*/ 	.byte	0x02, 0x4a
	.zero		1
	.zero		1


	//----- nvinfo : EIATTR_EXIT_INSTR_OFFSETS
	.align		4
        /*0028*/ 	.byte	0x04, 0x1c
        /*002a*/ 	.short	(.L_160 - .L_159)


	//   ....[0]....
.L_159:
        /*002c*/ 	.word	0x00000010


	//----- nvinfo : EIATTR_MAX_THREADS
	.align		4
.L_160:
        /*0030*/ 	.byte	0x04, 0x05
        /*0032*/ 	.short	(.L_162 - .L_161)
.L_161:
        /*0034*/ 	.word	0x00000180
        /*0038*/ 	.word	0x00000001
        /*003c*/ 	.word	0x00000001


	//----- nvinfo : EIATTR_CBANK_PARAM_SIZE
	.align		4
.L_162:
        /*0040*/ 	.byte	0x03, 0x19
        /*0042*/ 	.short	0x0b80


	//----- nvinfo : EIATTR_PARAM_CBANK
	.align		4
        /*0044*/ 	.byte	0x04, 0x0a
        /*0046*/ 	.short	(.L_164 - .L_163)
	.align		4
.L_163:
        /*0048*/ 	.word	index@(.nv.constant0._ZN7cutlass13device_kernelIN5flash11enable_sm90INS1_16FlashAttnFwdSm90INS1_25CollectiveMainloopFwdSm90ILi2EN4cute5tupleIJNS5_1CILi1EEES8_S8_EEENS6_IJNS7_ILi128EEESA_SA_EEELi128ENS_6half_tEfNS_4arch4Sm90ELb1ELb0ELb1ELb0ELb0ELb0ELb0ELb1ELb1ELb0ELb0ELb0EEENS1_21CollectiveEpilogueFwdISB_S9_SC_SE_Li256ELb0ELb0ELb0ELb0EEENS1_30DynamicPersistentTileSchedulerILi256ELi32ELb0ELb0ELb1EEEEEEEEEvNT_6ParamsE)
        /*004c*/ 	.short	0x0380
        /*004e*/ 	.short	0x0b80


	//----- nvinfo : EIATTR_SW_WAR
	.align		4
.L_164:
        /*0050*/ 	.byte	0x04, 0x36
        /*0052*/ 	.short	(.L_166 - .L_165)
.L_165:
        /*0054*/ 	.word	0x00000008
.L_166:


//--------------------- .nv.info._ZN7cutlass13device_kernelIN5flash11enable_sm90INS1_16FlashAttnFwdSm90INS1_25CollectiveMainloopFwdSm90ILi2EN4cute5tupleIJNS5_1CILi1EEES8_S8_EEENS6_IJNS7_ILi128EEESA_SA_EEELi128ENS_6half_tEfNS_4arch4Sm90ELb1ELb0ELb1ELb1ELb0ELb0ELb0ELb1ELb1ELb0ELb0ELb0EEENS1_21CollectiveEpilogueFwdISB_S9_SC_SE_Li256ELb1ELb0ELb0ELb0EEENS1_36VarlenDynamicPersistentTileSchedulerILi128ELi128ELi256ELi32ELb0ELb0ELb1ELb1ELb1ELb1EEEEEEEEEvNT_6ParamsE --------------------------
	.section	.nv.info._ZN7cutlass13device_kernelIN5flash11enable_sm90INS1_16FlashAttnFwdSm90INS1_25CollectiveMainloopFwdSm90ILi2EN4cute5tupleIJNS5_1CILi1EEES8_S8_EEENS6_IJNS7_ILi128EEESA_SA_EEELi128ENS_6half_tEfNS_4arch4Sm90ELb1ELb0ELb1ELb1ELb0ELb0ELb0ELb1ELb1ELb0ELb0ELb0EEENS1_21CollectiveEpilogueFwdISB_S9_SC_SE_Li256ELb1ELb0ELb0ELb0EEENS1_36VarlenDynamicPersistentTileSchedulerILi128ELi128ELi256ELi32ELb0ELb0ELb1ELb1ELb1ELb1EEEEEEEEEvNT_6ParamsE,"",@"SHT_CUDA_INFO"
	.sectionflags	@""
	.align	4


	//----- nvinfo : EIATTR_CUDA_API_VERSION
	.align		4
        /*0000*/ 	.byte	0x04, 0x37
        /*0002*/ 	.short	(.L_168 - .L_167)
.L_167:
        /*0004*/ 	.word	0x00000082


	//----- nvinfo : EIATTR_KPARAM_INFO
	.align		4
.L_168:
        /*0008*/ 	.byte	0x04, 0x17
        /*000a*/ 	.short	(.L_170 - .L_169)
.L_169:
        /*000c*/ 	.word	0x00000000
        /*0010*/ 	.short	0x0000
        /*0012*/ 	.short	0x0000
        /*0014*/ 	.byte	0x00, 0xf0, 0x01, 0x28


	//----- nvinfo : EIATTR_SPARSE_MMA_MASK
	.align		4
.L_170:
        /*0018*/ 	.byte	0x03, 0x50
        /*001a*/ 	.short	0x0000


	//----- nvinfo : EIATTR_MAXREG_COUNT
	.align		4
        /*001c*/ 	.byte	0x03, 0x1b
        /*001e*/ 	.short	0x00a8


	//----- nvinfo : EIATTR_MERCURY_ISA_VERSION
	.align		4
        /*0020*/ 	.byte	0x03, 0x5f
        /*0022*/ 	.short	0x0101


	//----- nvinfo : EIATTR_VRC_CTA_INIT_COUNT
	.align		4
        /*0024*/ 	.byte	0x02, 0x4a
	.zero		1
	.zero		1


	//----- nvinfo : EIATTR_EXIT_INSTR_OFFSETS
	.align		4
        /*0028*/ 	.byte	0x04, 0x1c
        /*002a*/ 	.short	(.L_172 - .L_171)


	//   ....[0]....
.L_171:
        /*002c*/ 	.word	0x00000010


	//----- nvinfo : EIATTR_MAX_THREADS
	.align		4
.L_172:
        /*0030*/ 	.byte	0x04, 0x05
        /*0032*/ 	.short	(.L_174 - .L_173)
.L_173:
        /*0034*/ 	.word	0x00000180
        /*0038*/ 	.word	0x00000001
        /*003c*/ 	.word	0x00000001


	//----- nvinfo : EIATTR_CBANK_PARAM_SIZE
	.align		4
.L_174:
        /*0040*/ 	.byte	0x03, 0x19
        /*0042*/ 	.short	0x0a00


	//----- nvinfo : EIATTR_PARAM_CBANK
	.align		4
        /*0044*/ 	.byte	0x04, 0x0a
        /*0046*/ 	.short	(.L_176 - .L_175)
	.align		4
.L_175:
        /*0048*/ 	.word	index@(.nv.constant0._ZN7cutlass13device_kernelIN5flash11enable_sm90INS1_16FlashAttnFwdSm90INS1_25CollectiveMainloopFwdSm90ILi2EN4cute5tupleIJNS5_1CILi1EEES8_S8_EEENS6_IJNS7_ILi128EEESA_SA_EEELi128ENS_6half_tEfNS_4arch4Sm90ELb1ELb0ELb1ELb1ELb0ELb0ELb0ELb1ELb1ELb0ELb0ELb0EEENS1_21CollectiveEpilogueFwdISB_S9_SC_SE_Li256ELb1ELb0ELb0ELb0EEENS1_36VarlenDynamicPersistentTileSchedulerILi128ELi128ELi256ELi32ELb0ELb0ELb1ELb1ELb1ELb1EEEEEEEEEvNT_6ParamsE)
        /*004c*/ 	.short	0x0380
        /*004e*/ 	.short	0x0a00


	//----- nvinfo : EIATTR_SW_WAR
	.align		4
.L_176:
        /*0050*/ 	.byte	0x04, 0x36
        /*0052*/ 	.short	(.L_178 - .L_177)
.L_177:
        /*0054*/ 	.word	0x00000008
.L_178:


//--------------------- .nv.info._ZN7cutlass13device_kernelIN5flash11enable_sm90INS1_16FlashAttnFwdSm90INS1_25CollectiveMainloopFwdSm90ILi2EN4cute5tupleIJNS5_1CILi1EEES8_S8_EEENS6_IJNS7_ILi128EEESA_SA_EEELi128ENS_6half_tEfNS_4arch4Sm90ELb1ELb0ELb1ELb1ELb0ELb1ELb0ELb1ELb1ELb0ELb0ELb0EEENS1_21CollectiveEpilogueFwdISB_S9_SC_SE_Li256ELb1ELb0ELb0ELb0EEENS1_36VarlenDynamicPersistentTileSchedulerILi128ELi128ELi256ELi32ELb0ELb0ELb1ELb1ELb1ELb1EEEEEEEEEvNT_6ParamsE --------------------------
	.section	.nv.info._ZN7cutlass13device_kernelIN5flash11enable_sm90INS1_16FlashAttnFwdSm90INS1_25CollectiveMainloopFwdSm90ILi2EN4cute5tupleIJNS5_1CILi1EEES8_S8_EEENS6_IJNS7_ILi128EEESA_SA_EEELi128ENS_6half_tEfNS_4arch4Sm90ELb1ELb0ELb1ELb1ELb0ELb1ELb0ELb1ELb1ELb0ELb0ELb0EEENS1_21CollectiveEpilogueFwdISB_S9_SC_SE_Li256ELb1ELb0ELb0ELb0EEENS1_36VarlenDynamicPersistentTileSchedulerILi128ELi128ELi256ELi32ELb0ELb0ELb1ELb1ELb1ELb1EEEEEEEEEvNT_6ParamsE,"",@"SHT_CUDA_INFO"
	.sectionflags	@""
	.align	4


	//----- nvinfo : EIATTR_CUDA_API_VERSION
	.align		4
        /*0000*/ 	.byte	0x04, 0x37
        /*0002*/ 	.short	(.L_180 - .L_179)
.L_179:
        /*0004*/ 	.word	0x00000082


	//----- nvinfo : EIATTR_KPARAM_INFO
	.align		4
.L_180:
        /*0008*/ 	.byte	0x04, 0x17
        /*000a*/ 	.short	(.L_182 - .L_181)
.L_181:
        /*000c*/ 	.word	0x00000000
        /*0010*/ 	.short	0x0000
        /*0012*/ 	.short	0x0000
        /*0014*/ 	.byte	0x00, 0xf0, 0x01, 0x28


	//----- nvinfo : EIATTR_SPARSE_MMA_MASK
	.align		4
.L_182:
        /*0018*/ 	.byte	0x03, 0x50
        /*001a*/ 	.short	0x0000


	//----- nvinfo : EIATTR_MAXREG_COUNT
	.align		4
        /*001c*/ 	.byte	0x03, 0x1b
        /*001e*/ 	.short	0x00a8


	//----- nvinfo : EIATTR_MERCURY_ISA_VERSION
	.align		4
        /*0020*/ 	.byte	0x03, 0x5f
        /*0022*/ 	.short	0x0101


	//----- nvinfo : EIATTR_VRC_CTA_INIT_COUNT
	.align		4
        /*0024*/ 	.byte	0x02, 0x4a
	.zero		1
	.zero		1


	//----- nvinfo : EIATTR_EXIT_INSTR_OFFSETS
	.align		4
        /*0028*/ 	.byte	0x04, 0x1c
        /*002a*/ 	.short	(.L_184 - .L_183)


	//   ....[0]....
.L_183:
        /*002c*/ 	.word	0x00000010


	//----- nvinfo : EIATTR_MAX_THREADS
	.align		4
.L_184:
        /*0030*/ 	.byte	0x04, 0x05
        /*0032*/ 	.short	(.L_186 - .L_185)
.L_185:
        /*0034*/ 	.word	0x00000180
        /*0038*/ 	.word	0x00000001
        /*003c*/ 	.word	0x00000001


	//----- nvinfo : EIATTR_CBANK_PARAM_SIZE
	.align		4
.L_186:
        /*0040*/ 	.byte	0x03, 0x19
        /*0042*/ 	.short	0x0a00


	//----- nvinfo : EIATTR_PARAM_CBANK
	.align		4
        /*0044*/ 	.byte	0x04, 0x0a
        /*0046*/ 	.short	(.L_188 - .L_187)
	.align		4
.L_187:
        /*0048*/ 	.word	index@(.nv.constant0._ZN7cutlass13device_kernelIN5flash11enable_sm90INS1_16FlashAttnFwdSm90INS1_25CollectiveMainloopFwdSm90ILi2EN4cute5tupleIJNS5_1CILi1EEES8_S8_EEENS6_IJNS7_ILi128EEESA_SA_EEELi128ENS_6half_tEfNS_4arch4Sm90ELb1ELb0ELb1ELb1ELb0ELb1ELb0ELb1ELb1ELb0ELb0ELb0EEENS1_21CollectiveEpilogueFwdISB_S9_SC_SE_Li256ELb1ELb0ELb0ELb0EEENS1_36VarlenDynamicPersistentTileSchedulerILi128ELi128ELi256ELi32ELb0ELb0ELb1ELb1ELb1ELb1EEEEEEEEEvNT_6ParamsE)
        /*004c*/ 	.short	0x0380
        /*004e*/ 	.short	0x0a00


	//----- nvinfo : EIATTR_SW_WAR
	.align		4
.L_188:
        /*0050*/ 	.byte	0x04, 0x36
        /*0052*/ 	.short	(.L_190 - .L_189)
.L_189:
        /*0054*/ 	.word	0x00000008
.L_190:


//--------------------- .nv.callgraph             --------------------------
	.section	.nv.callgraph,"",@"SHT_CUDA_CALLGRAPH"
	.align	4
	.sectionentsize	8
	.align		4
        /*0000*/ 	.word	0x00000000
	.align		4
        /*0004*/ 	.word	0xffffffff
	.align		4
        /*0008*/ 	.word	0x00000000
	.align		4
        /*000c*/ 	.word	0xfffffffe
	.align		4
        /*0010*/ 	.word	0x00000000
	.align		4
        /*0014*/ 	.word	0xfffffffd
	.align		4
        /*0018*/ 	.word	0x00000000
	.align		4
        /*001c*/ 	.word	0xfffffffc


//--------------------- .nv.constant4             --------------------------
	.section	.nv.constant4,"a",@progbits
	.align	8
	.align		8
.nv.constant4:
        /*0000*/ 	.dword	_ZN74_INTERNAL_ee2866d2_38_flash_fwd_hdim128_fp16_softcap_sm90_cu_744032ad_29974cuda3std3__45__cpo5beginE
	.align		8
        /*0008*/ 	.dword	_ZN74_INTERNAL_ee2866d2_38_flash_fwd_hdim128_fp16_softcap_sm90_cu_744032ad_29974cuda3std3__45__cpo3endE
	.align		8
        /*0010*/ 	.dword	_ZN74_INTERNAL_ee2866d2_38_flash_fwd_hdim128_fp16_softcap_sm90_cu_744032ad_29974cuda3std3__45__cpo6cbeginE
	.align		8
        /*0018*/ 	.dword	_ZN74_INTERNAL_ee2866d2_38_flash_fwd_hdim128_fp16_softcap_sm90_cu_744032ad_29974cuda3std3__45__cpo4cendE
	.align		8
        /*0020*/ 	.dword	_ZN74_INTERNAL_ee2866d2_38_flash_fwd_hdim128_fp16_softcap_sm90_cu_744032ad_29974cuda3std3__476_GLOBAL__N__ee2866d2_38_flash_fwd_hdim128_fp16_softcap_sm90_cu_744032ad_29976ignoreE
	.align		8
        /*0028*/ 	.dword	_ZN74_INTERNAL_ee2866d2_38_flash_fwd_hdim128_fp16_softcap_sm90_cu_744032ad_29974cuda3std3__419piecewise_constructE
	.align		8
        /*0030*/ 	.dword	_ZN74_INTERNAL_ee2866d2_38_flash_fwd_hdim128_fp16_softcap_sm90_cu_744032ad_29974cuda3std3__48in_placeE
	.align		8
        /*0038*/ 	.dword	_ZN74_INTERNAL_ee2866d2_38_flash_fwd_hdim128_fp16_softcap_sm90_cu_744032ad_29974cuda3std6ranges3__45__cpo4swapE
	.align		8
        /*0040*/ 	.dword	_ZN74_INTERNAL_ee2866d2_38_flash_fwd_hdim128_fp16_softcap_sm90_cu_744032ad_29974cuda3std6ranges3__45__cpo9iter_moveE
	.align		8
        /*0048*/ 	.dword	_ZN74_INTERNAL_ee2866d2_38_flash_fwd_hdim128_fp16_softcap_sm90_cu_744032ad_29974cute7productE
	.align		8
        /*0050*/ 	.dword	_ZN74_INTERNAL_ee2866d2_38_flash_fwd_hdim128_fp16_softcap_sm90_cu_744032ad_29974cute1_E


//--------------------- .text._ZN7cutlass13device_kernelIN5flash11enable_sm90INS1_16FlashAttnFwdSm90INS1_25CollectiveMainloopFwdSm90ILi2EN4cute5tupleIJNS5_1CILi1EEES8_S8_EEENS6_IJNS7_ILi128EEENS7_ILi176EEESA_EEELi128ENS_6half_tEfNS_4arch4Sm90ELb0ELb0ELb1ELb0ELb0ELb0ELb0ELb1ELb1ELb0ELb0ELb0EEENS1_21CollectiveEpilogueFwdINS6_IJSA_SA_SB_EEES9_SD_SF_Li256ELb0ELb0ELb0ELb0EEENS1_29StaticPersistentTileSchedulerILb0EEEEEEEEEvNT_6ParamsE --------------------------
	.section	.text._ZN7cutlass13device_kernelIN5flash11enable_sm90INS1_16FlashAttnFwdSm90INS1_25CollectiveMainloopFwdSm90ILi2EN4cute5tupleIJNS5_1CILi1EEES8_S8_EEENS6_IJNS7_ILi128EEENS7_ILi176EEESA_EEELi128ENS_6half_tEfNS_4arch4Sm90ELb0ELb0ELb1ELb0ELb0ELb0ELb0ELb1ELb1ELb0ELb0ELb0EEENS1_21CollectiveEpilogueFwdINS6_IJSA_SA_SB_EEES9_SD_SF_Li256ELb0ELb0ELb0ELb0EEENS1_29StaticPersistentTileSchedulerILb0EEEEEEEEEvNT_6ParamsE,"ax",@progbits
	.align	128
.text._ZN7cutlass13device_kernelIN5flash11enable_sm90INS1_16FlashAttnFwdSm90INS1_25CollectiveMainloopFwdSm90ILi2EN4cute5tupleIJNS5_1CILi1EEES8_S8_EEENS6_IJNS7_ILi128EEENS7_ILi176EEESA_EEELi128ENS_6half_tEfNS_4arch4Sm90ELb0ELb0ELb1ELb0ELb0ELb0ELb0ELb1ELb1ELb0ELb0ELb0EEENS1_21CollectiveEpilogueFwdINS6_IJSA_SA_SB_EEES9_SD_SF_Li256ELb0ELb0ELb0ELb0EEENS1_29StaticPersistentTileSchedulerILb0EEEEEEEEEvNT_6ParamsE:
        .type           _ZN7cutlass13device_kernelIN5flash11enable_sm90INS1_16FlashAttnFwdSm90INS1_25CollectiveMainloopFwdSm90ILi2EN4cute5tupleIJNS5_1CILi1EEES8_S8_EEENS6_IJNS7_ILi128EEENS7_ILi176EEESA_EEELi128ENS_6half_tEfNS_4arch4Sm90ELb0ELb0ELb1ELb0ELb0ELb0ELb0ELb1ELb1ELb0ELb0ELb0EEENS1_21CollectiveEpilogueFwdINS6_IJSA_SA_SB_EEES9_SD_SF_Li256ELb0ELb0ELb0ELb0EEENS1_29StaticPersistentTileSchedulerILb0EEEEEEEEEvNT_6ParamsE,@function
        .size           _ZN7cutlass13device_kernelIN5flash11enable_sm90INS1_16FlashAttnFwdSm90INS1_25CollectiveMainloopFwdSm90ILi2EN4cute5tupleIJNS5_1CILi1EEES8_S8_EEENS6_IJNS7_ILi128EEENS7_ILi176EEESA_EEELi128ENS_6half_tEfNS_4arch4Sm90ELb0ELb0ELb1ELb0ELb0ELb0ELb0ELb1ELb1ELb0ELb0ELb0EEENS1_21CollectiveEpilogueFwdINS6_IJSA_SA_SB_EEES9_SD_SF_Li256ELb0ELb0ELb0ELb0EEENS1_29StaticPersistentTileSchedulerILb0EEEEEEEEEvNT_6ParamsE,(.L_x_10 - _ZN7cutlass13device_kernelIN5flash11enable_sm90INS1_16FlashAttnFwdSm90INS1_25CollectiveMainloopFwdSm90ILi2EN4cute5tupleIJNS5_1CILi1EEES8_S8_EEENS6_IJNS7_ILi128EEENS7_ILi176EEESA_EEELi128ENS_6half_tEfNS_4arch4Sm90ELb0ELb0ELb1ELb0ELb0ELb0ELb0ELb1ELb1ELb0ELb0ELb0EEENS1_21CollectiveEpilogueFwdINS6_IJSA_SA_SB_EEES9_SD_SF_Li256ELb0ELb0ELb0ELb0EEENS1_29StaticPersistentTileSchedulerILb0EEEEEEEEEvNT_6ParamsE)
        .other          _ZN7cutlass13device_kernelIN5flash11enable_sm90INS1_16FlashAttnFwdSm90INS1_25CollectiveMainloopFwdSm90ILi2EN4cute5tupleIJNS5_1CILi1EEES8_S8_EEENS6_IJNS7_ILi128EEENS7_ILi176EEESA_EEELi128ENS_6half_tEfNS_4arch4Sm90ELb0ELb0ELb1ELb0ELb0ELb0ELb0ELb1ELb1ELb0ELb0ELb0EEENS1_21CollectiveEpilogueFwdINS6_IJSA_SA_SB_EEES9_SD_SF_Li256ELb0ELb0ELb0ELb0EEENS1_29StaticPersistentTileSchedulerILb0EEEEEEEEEvNT_6ParamsE,@"STO_CUDA_ENTRY STV_DEFAULT"
_ZN7cutlass13device_kernelIN5flash11enable_sm90INS1_16FlashAttnFwdSm90INS1_25CollectiveMainloopFwdSm90ILi2EN4cute5tupleIJNS5_1CILi1EEES8_S8_EEENS6_IJNS7_ILi128EEENS7_ILi176EEESA_EEELi128ENS_6half_tEfNS_4arch4Sm90ELb0ELb0ELb1ELb0ELb0ELb0ELb0ELb1ELb1ELb0ELb0ELb0EEENS1_21CollectiveEpilogueFwdINS6_IJSA_SA_SB_EEES9_SD_SF_Li256ELb0ELb0ELb0ELb0EEENS1_29StaticPersistentTileSchedulerILb0EEEEEEEEEvNT_6ParamsE:
[----:B------:R-:W-:Y:S01]  /*0000*/  LDC R1, c[0x0][0x37c] ;  /* 0x0000df00ff017b82 */ /* 0x000fe20000000800 */
[----:B------:R-:W-:Y:S05]  /*0010*/  EXIT ;  /* 0x000000000000794d */ /* 0x000fea0003800000 */
.L_x_0:
[----:B------:R-:W-:-:S00]  /*0020*/  BRA `(.L_x_0) ;  /* 0xfffffffc00fc7947 */ /* 0x000fc0000383ffff */
[----:B------:R-:W-:-:S00]  /*0030*/  NOP ;  /* 0x0000000000007918 */ /* 0x000fc00000000000 */
        /* <DEDUP_REMOVED lines=12> */
.L_x_10:


//--------------------- .text._ZN7cutlass13device_kernelIN5flash11enable_sm90INS1_16FlashAttnFwdSm90INS1_25CollectiveMainloopFwdSm90ILi2EN4cute5tupleIJNS5_1CILi2EEENS7_ILi1EEES9_EEENS6_IJNS7_ILi128EEENS7_ILi176EEESB_EEELi128ENS_6half_tEfNS_4arch4Sm90ELb0ELb0ELb1ELb0ELb0ELb0ELb0ELb1ELb1ELb0ELb0ELb0EEENS1_21CollectiveEpilogueFwdINS6_IJSB_SB_SC_EEESA_SE_SG_Li256ELb0ELb0ELb0ELb0EEENS1_29StaticPersistentTileSchedulerILb0EEEEEEEEEvNT_6ParamsE --------------------------
	.section	.text._ZN7cutlass13device_kernelIN5flash11enable_sm90INS1_16FlashAttnFwdSm90INS1_25CollectiveMainloopFwdSm90ILi2EN4cute5tupleIJNS5_1CILi2EEENS7_ILi1EEES9_EEENS6_IJNS7_ILi128EEENS7_ILi176EEESB_EEELi128ENS_6half_tEfNS_4arch4Sm90ELb0ELb0ELb1ELb0ELb0ELb0ELb0ELb1ELb1ELb0ELb0ELb0EEENS1_21CollectiveEpilogueFwdINS6_IJSB_SB_SC_EEESA_SE_SG_Li256ELb0ELb0ELb0ELb0EEENS1_29StaticPersistentTileSchedulerILb0EEEEEEEEEvNT_6ParamsE,"ax",@progbits
	.align	128
.text._ZN7cutlass13device_kernelIN5flash11enable_sm90INS1_16FlashAttnFwdSm90INS1_25CollectiveMainloopFwdSm90ILi2EN4cute5tupleIJNS5_1CILi2EEENS7_ILi1EEES9_EEENS6_IJNS7_ILi128EEENS7_ILi176EEESB_EEELi128ENS_6half_tEfNS_4arch4Sm90ELb0ELb0ELb1ELb0ELb0ELb0ELb0ELb1ELb1ELb0ELb0ELb0EEENS1_21CollectiveEpilogueFwdINS6_IJSB_SB_SC_EEESA_SE_SG_Li256ELb0ELb0ELb0ELb0EEENS1_29StaticPersistentTileSchedulerILb0EEEEEEEEEvNT_6ParamsE:
        .type           _ZN7cutlass13device_kernelIN5flash11enable_sm90INS1_16FlashAttnFwdSm90INS1_25CollectiveMainloopFwdSm90ILi2EN4cute5tupleIJNS5_1CILi2EEENS7_ILi1EEES9_EEENS6_IJNS7_ILi128EEENS7_ILi176EEESB_EEELi128ENS_6half_tEfNS_4arch4Sm90ELb0ELb0ELb1ELb0ELb0ELb0ELb0ELb1ELb1ELb0ELb0ELb0EEENS1_21CollectiveEpilogueFwdINS6_IJSB_SB_SC_EEESA_SE_SG_Li256ELb0ELb0ELb0ELb0EEENS1_29StaticPersistentTileSchedulerILb0EEEEEEEEEvNT_6ParamsE,@function
        .size           _ZN7cutlass13device_kernelIN5flash11enable_sm90INS1_16FlashAttnFwdSm90INS1_25CollectiveMainloopFwdSm90ILi2EN4cute5tupleIJNS5_1CILi2EEENS7_ILi1EEES9_EEENS6_IJNS7_ILi128EEENS7_ILi176EEESB_EEELi128ENS_6half_tEfNS_4arch4Sm90ELb0ELb0ELb1ELb0ELb0ELb0ELb0ELb1ELb1ELb0ELb0ELb0EEENS1_21CollectiveEpilogueFwdINS6_IJSB_SB_SC_EEESA_SE_SG_Li256ELb0ELb0ELb0ELb0EEENS1_29StaticPersistentTileSchedulerILb0EEEEEEEEEvNT_6ParamsE,(.L_x_11 - _ZN7cutlass13device_kernelIN5flash11enable_sm90INS1_16FlashAttnFwdSm90INS1_25CollectiveMainloopFwdSm90ILi2EN4cute5tupleIJNS5_1CILi2EEENS7_ILi1EEES9_EEENS6_IJNS7_ILi128EEENS7_ILi176EEESB_EEELi128ENS_6half_tEfNS_4arch4Sm90ELb0ELb0ELb1ELb0ELb0ELb0ELb0ELb1ELb1ELb0ELb0ELb0EEENS1_21CollectiveEpilogueFwdINS6_IJSB_SB_SC_EEESA_SE_SG_Li256ELb0ELb0ELb0ELb0EEENS1_29StaticPersistentTileSchedulerILb0EEEEEEEEEvNT_6ParamsE)
        .other          _ZN7cutlass13device_kernelIN5flash11enable_sm90INS1_16FlashAttnFwdSm90INS1_25CollectiveMainloopFwdSm90ILi2EN4cute5tupleIJNS5_1CILi2EEENS7_ILi1EEES9_EEENS6_IJNS7_ILi128EEENS7_ILi176EEESB_EEELi128ENS_6half_tEfNS_4arch4Sm90ELb0ELb0ELb1ELb0ELb0ELb0ELb0ELb1ELb1ELb0ELb0ELb0EEENS1_21CollectiveEpilogueFwdINS6_IJSB_SB_SC_EEESA_SE_SG_Li256ELb0ELb0ELb0ELb0EEENS1_29StaticPersistentTileSchedulerILb0EEEEEEEEEvNT_6ParamsE,@"STO_CUDA_ENTRY STV_DEFAULT"
_ZN7cutlass13device_kernelIN5flash11enable_sm90INS1_16FlashAttnFwdSm90INS1_25CollectiveMainloopFwdSm90ILi2EN4cute5tupleIJNS5_1CILi2EEENS7_ILi1EEES9_EEENS6_IJNS7_ILi128EEENS7_ILi176EEESB_EEELi128ENS_6half_tEfNS_4arch4Sm90ELb0ELb0ELb1ELb0ELb0ELb0ELb0ELb1ELb1ELb0ELb0ELb0EEENS1_21CollectiveEpilogueFwdINS6_IJSB_SB_SC_EEESA_SE_SG_Li256ELb0ELb0ELb0ELb0EEENS1_29StaticPersistentTileSchedulerILb0EEEEEEEEEvNT_6ParamsE:
[----:B------:R-:W-:Y:S01]  /*0000*/  LDC R1, c[0x0][0x37c] ;  /* 0x0000df00ff017b82 */ /* 0x000fe20000000800 */
[----:B------:R-:W-:Y:S05]  /*0010*/  EXIT ;  /* 0x000000000000794d */ /* 0x000fea0003800000 */
.L_x_1:
        /* <DEDUP_REMOVED lines=14> */
.L_x_11:


//--------------------- .text._ZN7cutlass13device_kernelIN5flash11enable_sm90INS1_16FlashAttnFwdSm90INS1_25CollectiveMainloopFwdSm90ILi2EN4cute5tupleIJNS5_1CILi1EEES8_S8_EEENS6_IJNS7_ILi128EEENS7_ILi176EEESA_EEELi128ENS_6half_tEfNS_4arch4Sm90ELb0ELb0ELb1ELb1ELb0ELb0ELb0ELb1ELb1ELb0ELb0ELb0EEENS1_21CollectiveEpilogueFwdINS6_IJSA_SA_SB_EEES9_SD_SF_Li256ELb1ELb0ELb0ELb0EEENS1_36VarlenDynamicPersistentTileSchedulerILi128ELi176ELi256ELi32ELb0ELb0ELb1ELb0ELb1ELb1EEEEEEEEEvNT_6ParamsE --------------------------
	.section	.text._ZN7cutlass13device_kernelIN5flash11enable_sm90INS1_16FlashAttnFwdSm90INS1_25CollectiveMainloopFwdSm90ILi2EN4cute5tupleIJNS5_1CILi1EEES8_S8_EEENS6_IJNS7_ILi128EEENS7_ILi176EEESA_EEELi128ENS_6half_tEfNS_4arch4Sm90ELb0ELb0ELb1ELb1ELb0ELb0ELb0ELb1ELb1ELb0ELb0ELb0EEENS1_21CollectiveEpilogueFwdINS6_IJSA_SA_SB_EEES9_SD_SF_Li256ELb1ELb0ELb0ELb0EEENS1_36VarlenDynamicPersistentTileSchedulerILi128ELi176ELi256ELi32ELb0ELb0ELb1ELb0ELb1ELb1EEEEEEEEEvNT_6ParamsE,"ax",@progbits
	.align	128
.text._ZN7cutlass13device_kernelIN5flash11enable_sm90INS1_16FlashAttnFwdSm90INS1_25CollectiveMainloopFwdSm90ILi2EN4cute5tupleIJNS5_1CILi1EEES8_S8_EEENS6_IJNS7_ILi128EEENS7_ILi176EEESA_EEELi128ENS_6half_tEfNS_4arch4Sm90ELb0ELb0ELb1ELb1ELb0ELb0ELb0ELb1ELb1ELb0ELb0ELb0EEENS1_21CollectiveEpilogueFwdINS6_IJSA_SA_SB_EEES9_SD_SF_Li256ELb1ELb0ELb0ELb0EEENS1_36VarlenDynamicPersistentTileSchedulerILi128ELi176ELi256ELi32ELb0ELb0ELb1ELb0ELb1ELb1EEEEEEEEEvNT_6ParamsE:
        .type           _ZN7cutlass13device_kernelIN5flash11enable_sm90INS1_16FlashAttnFwdSm90INS1_25CollectiveMainloopFwdSm90ILi2EN4cute5tupleIJNS5_1CILi1EEES8_S8_EEENS6_IJNS7_ILi128EEENS7_ILi176EEESA_EEELi128ENS_6half_tEfNS_4arch4Sm90ELb0ELb0ELb1ELb1ELb0ELb0ELb0ELb1ELb1ELb0ELb0ELb0EEENS1_21CollectiveEpilogueFwdINS6_IJSA_SA_SB_EEES9_SD_SF_Li256ELb1ELb0ELb0ELb0EEENS1_36VarlenDynamicPersistentTileSchedulerILi128ELi176ELi256ELi32ELb0ELb0ELb1ELb0ELb1ELb1EEEEEEEEEvNT_6ParamsE,@function
        .size           _ZN7cutlass13device_kernelIN5flash11enable_sm90INS1_16FlashAttnFwdSm90INS1_25CollectiveMainloopFwdSm90ILi2EN4cute5tupleIJNS5_1CILi1EEES8_S8_EEENS6_IJNS7_ILi128EEENS7_ILi176EEESA_EEELi128ENS_6half_tEfNS_4arch4Sm90ELb0ELb0ELb1ELb1ELb0ELb0ELb0ELb1ELb1ELb0ELb0ELb0EEENS1_21CollectiveEpilogueFwdINS6_IJSA_SA_SB_EEES9_SD_SF_Li256ELb1ELb0ELb0ELb0EEENS1_36VarlenDynamicPersistentTileSchedulerILi128ELi176ELi256ELi32ELb0ELb0ELb1ELb0ELb1ELb1EEEEEEEEEvNT_6ParamsE,(.L_x_12 - _ZN7cutlass13device_kernelIN5flash11enable_sm90INS1_16FlashAttnFwdSm90INS1_25CollectiveMainloopFwdSm90ILi2EN4cute5tupleIJNS5_1CILi1EEES8_S8_EEENS6_IJNS7_ILi128EEENS7_ILi176EEESA_EEELi128ENS_6half_tEfNS_4arch4Sm90ELb0ELb0ELb1ELb1ELb0ELb0ELb0ELb1ELb1ELb0ELb0ELb0EEENS1_21CollectiveEpilogueFwdINS6_IJSA_SA_SB_EEES9_SD_SF_Li256ELb1ELb0ELb0ELb0EEENS1_36VarlenDynamicPersistentTileSchedulerILi128ELi176ELi256ELi32ELb0ELb0ELb1ELb0ELb1ELb1EEEEEEEEEvNT_6ParamsE)
        .other          _ZN7cutlass13device_kernelIN5flash11enable_sm90INS1_16FlashAttnFwdSm90INS1_25CollectiveMainloopFwdSm90ILi2EN4cute5tupleIJNS5_1CILi1EEES8_S8_EEENS6_IJNS7_ILi128EEENS7_ILi176EEESA_EEELi128ENS_6half_tEfNS_4arch4Sm90ELb0ELb0ELb1ELb1ELb0ELb0ELb0ELb1ELb1ELb0ELb0ELb0EEENS1_21CollectiveEpilogueFwdINS6_IJSA_SA_SB_EEES9_SD_SF_Li256ELb1ELb0ELb0ELb0EEENS1_36VarlenDynamicPersistentTileSchedulerILi128ELi176ELi256ELi32ELb0ELb0ELb1ELb0ELb1ELb1EEEEEEEEEvNT_6ParamsE,@"STO_CUDA_ENTRY STV_DEFAULT"
_ZN7cutlass13device_kernelIN5flash11enable_sm90INS1_16FlashAttnFwdSm90INS1_25CollectiveMainloopFwdSm90ILi2EN4cute5tupleIJNS5_1CILi1EEES8_S8_EEENS6_IJNS7_ILi128EEENS7_ILi176EEESA_EEELi128ENS_6half_tEfNS_4arch4Sm90ELb0ELb0ELb1ELb1ELb0ELb0ELb0ELb1ELb1ELb0ELb0ELb0EEENS1_21CollectiveEpilogueFwdINS6_IJSA_SA_SB_EEES9_SD_SF_Li256ELb1ELb0ELb0ELb0EEENS1_36VarlenDynamicPersistentTileSchedulerILi128ELi176ELi256ELi32ELb0ELb0ELb1ELb0ELb1ELb1EEEEEEEEEvNT_6ParamsE:
[----:B------:R-:W-:Y:S01]  /*0000*/  LDC R1, c[0x0][0x37c] ;  /* 0x0000df00ff017b82 */ /* 0x000fe20000000800 */
[----:B------:R-:W-:Y:S05]  /*0010*/  EXIT ;  /* 0x000000000000794d */ /* 0x000fea0003800000 */
.L_x_2:
        /* <DEDUP_REMOVED lines=14> */
.L_x_12:


//--------------------- .text._ZN7cutlass13device_kernelIN5flash11enable_sm90INS1_16FlashAttnFwdSm90INS1_25CollectiveMainloopFwdSm90ILi2EN4cute5tupleIJNS5_1CILi1EEES8_S8_EEENS6_IJNS7_ILi128EEENS7_ILi176EEESA_EEELi128ENS_6half_tEfNS_4arch4Sm90ELb0ELb0ELb1ELb1ELb0ELb1ELb0ELb1ELb1ELb0ELb0ELb0EEENS1_21CollectiveEpilogueFwdINS6_IJSA_SA_SB_EEES9_SD_SF_Li256ELb1ELb0ELb0ELb0EEENS1_36VarlenDynamicPersistentTileSchedulerILi128ELi176ELi256ELi32ELb0ELb0ELb1ELb0ELb1ELb1EEEEEEEEEvNT_6ParamsE --------------------------
	.section	.text._ZN7cutlass13device_kernelIN5flash11enable_sm90INS1_16FlashAttnFwdSm90INS1_25CollectiveMainloopFwdSm90ILi2EN4cute5tupleIJNS5_1CILi1EEES8_S8_EEENS6_IJNS7_ILi128EEENS7_ILi176EEESA_EEELi128ENS_6half_tEfNS_4arch4Sm90ELb0ELb0ELb1ELb1ELb0ELb1ELb0ELb1ELb1ELb0ELb0ELb0EEENS1_21CollectiveEpilogueFwdINS6_IJSA_SA_SB_EEES9_SD_SF_Li256ELb1ELb0ELb0ELb0EEENS1_36VarlenDynamicPersistentTileSchedulerILi128ELi176ELi256ELi32ELb0ELb0ELb1ELb0ELb1ELb1EEEEEEEEEvNT_6ParamsE,"ax",@progbits
	.align	128
.text._ZN7cutlass13device_kernelIN5flash11enable_sm90INS1_16FlashAttnFwdSm90INS1_25CollectiveMainloopFwdSm90ILi2EN4cute5tupleIJNS5_1CILi1EEES8_S8_EEENS6_IJNS7_ILi128EEENS7_ILi176EEESA_EEELi128ENS_6half_tEfNS_4arch4Sm90ELb0ELb0ELb1ELb1ELb0ELb1ELb0ELb1ELb1ELb0ELb0ELb0EEENS1_21CollectiveEpilogueFwdINS6_IJSA_SA_SB_EEES9_SD_SF_Li256ELb1ELb0ELb0ELb0EEENS1_36VarlenDynamicPersistentTileSchedulerILi128ELi176ELi256ELi32ELb0ELb0ELb1ELb0ELb1ELb1EEEEEEEEEvNT_6ParamsE:
        .type           _ZN7cutlass13device_kernelIN5flash11enable_sm90INS1_16FlashAttnFwdSm90INS1_25CollectiveMainloopFwdSm90ILi2EN4cute5tupleIJNS5_1CILi1EEES8_S8_EEENS6_IJNS7_ILi128EEENS7_ILi176EEESA_EEELi128ENS_6half_tEfNS_4arch4Sm90ELb0ELb0ELb1ELb1ELb0ELb1ELb0ELb1ELb1ELb0ELb0ELb0EEENS1_21CollectiveEpilogueFwdINS6_IJSA_SA_SB_EEES9_SD_SF_Li256ELb1ELb0ELb0ELb0EEENS1_36VarlenDynamicPersistentTileSchedulerILi128ELi176ELi256ELi32ELb0ELb0ELb1ELb0ELb1ELb1EEEEEEEEEvNT_6ParamsE,@function
        .size           _ZN7cutlass13device_kernelIN5flash11enable_sm90INS1_16FlashAttnFwdSm90INS1_25CollectiveMainloopFwdSm90ILi2EN4cute5tupleIJNS5_1CILi1EEES8_S8_EEENS6_IJNS7_ILi128EEENS7_ILi176EEESA_EEELi128ENS_6half_tEfNS_4arch4Sm90ELb0ELb0ELb1ELb1ELb0ELb1ELb0ELb1ELb1ELb0ELb0ELb0EEENS1_21CollectiveEpilogueFwdINS6_IJSA_SA_SB_EEES9_SD_SF_Li256ELb1ELb0ELb0ELb0EEENS1_36VarlenDynamicPersistentTileSchedulerILi128ELi176ELi256ELi32ELb0ELb0ELb1ELb0ELb1ELb1EEEEEEEEEvNT_6ParamsE,(.L_x_13 - _ZN7cutlass13device_kernelIN5flash11enable_sm90INS1_16FlashAttnFwdSm90INS1_25CollectiveMainloopFwdSm90ILi2EN4cute5tupleIJNS5_1CILi1EEES8_S8_EEENS6_IJNS7_ILi128EEENS7_ILi176EEESA_EEELi128ENS_6half_tEfNS_4arch4Sm90ELb0ELb0ELb1ELb1ELb0ELb1ELb0ELb1ELb1ELb0ELb0ELb0EEENS1_21CollectiveEpilogueFwdINS6_IJSA_SA_SB_EEES9_SD_SF_Li256ELb1ELb0ELb0ELb0EEENS1_36VarlenDynamicPersistentTileSchedulerILi128ELi176ELi256ELi32ELb0ELb0ELb1ELb0ELb1ELb1EEEEEEEEEvNT_6ParamsE)
        .other          _ZN7cutlass13device_kernelIN5flash11enable_sm90INS1_16FlashAttnFwdSm90INS1_25CollectiveMainloopFwdSm90ILi2EN4cute5tupleIJNS5_1CILi1EEES8_S8_EEENS6_IJNS7_ILi128EEENS7_ILi176EEESA_EEELi128ENS_6half_tEfNS_4arch4Sm90ELb0ELb0ELb1ELb1ELb0ELb1ELb0ELb1ELb1ELb0ELb0ELb0EEENS1_21CollectiveEpilogueFwdINS6_IJSA_SA_SB_EEES9_SD_SF_Li256ELb1ELb0ELb0ELb0EEENS1_36VarlenDynamicPersistentTileSchedulerILi128ELi176ELi256ELi32ELb0ELb0ELb1ELb0ELb1ELb1EEEEEEEEEvNT_6ParamsE,@"STO_CUDA_ENTRY STV_DEFAULT"
_ZN7cutlass13device_kernelIN5flash11enable_sm90INS1_16FlashAttnFwdSm90INS1_25CollectiveMainloopFwdSm90ILi2EN4cute5tupleIJNS5_1CILi1EEES8_S8_EEENS6_IJNS7_ILi128EEENS7_ILi176EEESA_EEELi128ENS_6half_tEfNS_4arch4Sm90ELb0ELb0ELb1ELb1ELb0ELb1ELb0ELb1ELb1ELb0ELb0ELb0EEENS1_21CollectiveEpilogueFwdINS6_IJSA_SA_SB_EEES9_SD_SF_Li256ELb1ELb0ELb0ELb0EEENS1_36VarlenDynamicPersistentTileSchedulerILi128ELi176ELi256ELi32ELb0ELb0ELb1ELb0ELb1ELb1EEEEEEEEEvNT_6ParamsE:
[----:B------:R-:W-:Y:S01]  /*0000*/  LDC R1, c[0x0][0x37c] ;  /* 0x0000df00ff017b82 */ /* 0x000fe20000000800 */
[----:B------:R-:W-:Y:S05]  /*0010*/  EXIT ;  /* 0x000000000000794d */ /* 0x000fea0003800000 */
.L_x_3:
        /* <DEDUP_REMOVED lines=14> */
.L_x_13:


//--------------------- .text._ZN7cutlass13device_kernelIN5flash11enable_sm90INS1_16FlashAttnFwdSm90INS1_25CollectiveMainloopFwdSm90ILi2EN4cute5tupleIJNS5_1CILi1EEES8_S8_EEENS6_IJNS7_ILi128EEESA_SA_EEELi128ENS_6half_tEfNS_4arch4Sm90ELb0ELb1ELb1ELb0ELb0ELb0ELb0ELb1ELb1ELb0ELb0ELb0EEENS1_21CollectiveEpilogueFwdISB_S9_SC_SE_Li256ELb0ELb0ELb0ELb0EEENS1_30DynamicPersistentTileSchedulerILi256ELi32ELb0ELb0ELb1EEEEEEEEEvNT_6ParamsE --------------------------
	.section	.text._ZN7cutlass13device_kernelIN5flash11enable_sm90INS1_16FlashAttnFwdSm90INS1_25CollectiveMainloopFwdSm90ILi2EN4cute5tupleIJNS5_1CILi1EEES8_S8_EEENS6_IJNS7_ILi128EEESA_SA_EEELi128ENS_6half_tEfNS_4arch4Sm90ELb0ELb1ELb1ELb0ELb0ELb0ELb0ELb1ELb1ELb0ELb0ELb0EEENS1_21CollectiveEpilogueFwdISB_S9_SC_SE_Li256ELb0ELb0ELb0ELb0EEENS1_30DynamicPersistentTileSchedulerILi256ELi32ELb0ELb0ELb1EEEEEEEEEvNT_6ParamsE,"ax",@progbits
	.align	128
.text._ZN7cutlass13device_kernelIN5flash11enable_sm90INS1_16FlashAttnFwdSm90INS1_25CollectiveMainloopFwdSm90ILi2EN4cute5tupleIJNS5_1CILi1EEES8_S8_EEENS6_IJNS7_ILi128EEESA_SA_EEELi128ENS_6half_tEfNS_4arch4Sm90ELb0ELb1ELb1ELb0ELb0ELb0ELb0ELb1ELb1ELb0ELb0ELb0EEENS1_21CollectiveEpilogueFwdISB_S9_SC_SE_Li256ELb0ELb0ELb0ELb0EEENS1_30DynamicPersistentTileSchedulerILi256ELi32ELb0ELb0ELb1EEEEEEEEEvNT_6ParamsE:
        .type           _ZN7cutlass13device_kernelIN5flash11enable_sm90INS1_16FlashAttnFwdSm90INS1_25CollectiveMainloopFwdSm90ILi2EN4cute5tupleIJNS5_1CILi1EEES8_S8_EEENS6_IJNS7_ILi128EEESA_SA_EEELi128ENS_6half_tEfNS_4arch4Sm90ELb0ELb1ELb1ELb0ELb0ELb0ELb0ELb1ELb1ELb0ELb0ELb0EEENS1_21CollectiveEpilogueFwdISB_S9_SC_SE_Li256ELb0ELb0ELb0ELb0EEENS1_30DynamicPersistentTileSchedulerILi256ELi32ELb0ELb0ELb1EEEEEEEEEvNT_6ParamsE,@function
        .size           _ZN7cutlass13device_kernelIN5flash11enable_sm90INS1_16FlashAttnFwdSm90INS1_25CollectiveMainloopFwdSm90ILi2EN4cute5tupleIJNS5_1CILi1EEES8_S8_EEENS6_IJNS7_ILi128EEESA_SA_EEELi128ENS_6half_tEfNS_4arch4Sm90ELb0ELb1ELb1ELb0ELb0ELb0ELb0ELb1ELb1ELb0ELb0ELb0EEENS1_21CollectiveEpilogueFwdISB_S9_SC_SE_Li256ELb0ELb0ELb0ELb0EEENS1_30DynamicPersistentTileSchedulerILi256ELi32ELb0ELb0ELb1EEEEEEEEEvNT_6ParamsE,(.L_x_14 - _ZN7cutlass13device_kernelIN5flash11enable_sm90INS1_16FlashAttnFwdSm90INS1_25CollectiveMainloopFwdSm90ILi2EN4cute5tupleIJNS5_1CILi1EEES8_S8_EEENS6_IJNS7_ILi128EEESA_SA_EEELi128ENS_6half_tEfNS_4arch4Sm90ELb0ELb1ELb1ELb0ELb0ELb0ELb0ELb1ELb1ELb0ELb0ELb0EEENS1_21CollectiveEpilogueFwdISB_S9_SC_SE_Li256ELb0ELb0ELb0ELb0EEENS1_30DynamicPersistentTileSchedulerILi256ELi32ELb0ELb0ELb1EEEEEEEEEvNT_6ParamsE)
        .other          _ZN7cutlass13device_kernelIN5flash11enable_sm90INS1_16FlashAttnFwdSm90INS1_25CollectiveMainloopFwdSm90ILi2EN4cute5tupleIJNS5_1CILi1EEES8_S8_EEENS6_IJNS7_ILi128EEESA_SA_EEELi128ENS_6half_tEfNS_4arch4Sm90ELb0ELb1ELb1ELb0ELb0ELb0ELb0ELb1ELb1ELb0ELb0ELb0EEENS1_21CollectiveEpilogueFwdISB_S9_SC_SE_Li256ELb0ELb0ELb0ELb0EEENS1_30DynamicPersistentTileSchedulerILi256ELi32ELb0ELb0ELb1EEEEEEEEEvNT_6ParamsE,@"STO_CUDA_ENTRY STV_DEFAULT"
_ZN7cutlass13device_kernelIN5flash11enable_sm90INS1_16FlashAttnFwdSm90INS1_25CollectiveMainloopFwdSm90ILi2EN4cute5tupleIJNS5_1CILi1EEES8_S8_EEENS6_IJNS7_ILi128EEESA_SA_EEELi128ENS_6half_tEfNS_4arch4Sm90ELb0ELb1ELb1ELb0ELb0ELb0ELb0ELb1ELb1ELb0ELb0ELb0EEENS1_21CollectiveEpilogueFwdISB_S9_SC_SE_Li256ELb0ELb0ELb0ELb0EEENS1_30DynamicPersistentTileSchedulerILi256ELi32ELb0ELb0ELb1EEEEEEEEEvNT_6ParamsE:
[----:B------:R-:W-:Y:S01]  /*0000*/  LDC R1, c[0x0][0x37c] ;  /* 0x0000df00ff017b82 */ /* 0x000fe20000000800 */
[----:B------:R-:W-:Y:S05]  /*0010*/  EXIT ;  /* 0x000000000000794d */ /* 0x000fea0003800000 */
.L_x_4:
        /* <DEDUP_REMOVED lines=14> */
.L_x_14:


//--------------------- .text._ZN7cutlass13device_kernelIN5flash11enable_sm90INS1_16FlashAttnFwdSm90INS1_25CollectiveMainloopFwdSm90ILi2EN4cute5tupleIJNS5_1CILi1EEES8_S8_EEENS6_IJNS7_ILi128EEESA_SA_EEELi128ENS_6half_tEfNS_4arch4Sm90ELb0ELb1ELb1ELb1ELb0ELb0ELb0ELb1ELb1ELb0ELb0ELb0EEENS1_21CollectiveEpilogueFwdISB_S9_SC_SE_Li256ELb1ELb0ELb0ELb0EEENS1_36VarlenDynamicPersistentTileSchedulerILi128ELi128ELi256ELi32ELb0ELb0ELb1ELb1ELb0ELb1EEEEEEEEEvNT_6ParamsE --------------------------
	.section	.text._ZN7cutlass13device_kernelIN5flash11enable_sm90INS1_16FlashAttnFwdSm90INS1_25CollectiveMainloopFwdSm90ILi2EN4cute5tupleIJNS5_1CILi1EEES8_S8_EEENS6_IJNS7_ILi128EEESA_SA_EEELi128ENS_6half_tEfNS_4arch4Sm90ELb0ELb1ELb1ELb1ELb0ELb0ELb0ELb1ELb1ELb0ELb0ELb0EEENS1_21CollectiveEpilogueFwdISB_S9_SC_SE_Li256ELb1ELb0ELb0ELb0EEENS1_36VarlenDynamicPersistentTileSchedulerILi128ELi128ELi256ELi32ELb0ELb0ELb1ELb1ELb0ELb1EEEEEEEEEvNT_6ParamsE,"ax",@progbits
	.align	128
.text._ZN7cutlass13device_kernelIN5flash11enable_sm90INS1_16FlashAttnFwdSm90INS1_25CollectiveMainloopFwdSm90ILi2EN4cute5tupleIJNS5_1CILi1EEES8_S8_EEENS6_IJNS7_ILi128EEESA_SA_EEELi128ENS_6half_tEfNS_4arch4Sm90ELb0ELb1ELb1ELb1ELb0ELb0ELb0ELb1ELb1ELb0ELb0ELb0EEENS1_21CollectiveEpilogueFwdISB_S9_SC_SE_Li256ELb1ELb0ELb0ELb0EEENS1_36VarlenDynamicPersistentTileSchedulerILi128ELi128ELi256ELi32ELb0ELb0ELb1ELb1ELb0ELb1EEEEEEEEEvNT_6ParamsE:
        .type           _ZN7cutlass13device_kernelIN5flash11enable_sm90INS1_16FlashAttnFwdSm90INS1_25CollectiveMainloopFwdSm90ILi2EN4cute5tupleIJNS5_1CILi1EEES8_S8_EEENS6_IJNS7_ILi128EEESA_SA_EEELi128ENS_6half_tEfNS_4arch4Sm90ELb0ELb1ELb1ELb1ELb0ELb0ELb0ELb1ELb1ELb0ELb0ELb0EEENS1_21CollectiveEpilogueFwdISB_S9_SC_SE_Li256ELb1ELb0ELb0ELb0EEENS1_36VarlenDynamicPersistentTileSchedulerILi128ELi128ELi256ELi32ELb0ELb0ELb1ELb1ELb0ELb1EEEEEEEEEvNT_6ParamsE,@function
        .size           _ZN7cutlass13device_kernelIN5flash11enable_sm90INS1_16FlashAttnFwdSm90INS1_25CollectiveMainloopFwdSm90ILi2EN4cute5tupleIJNS5_1CILi1EEES8_S8_EEENS6_IJNS7_ILi128EEESA_SA_EEELi128ENS_6half_tEfNS_4arch4Sm90ELb0ELb1ELb1ELb1ELb0ELb0ELb0ELb1ELb1ELb0ELb0ELb0EEENS1_21CollectiveEpilogueFwdISB_S9_SC_SE_Li256ELb1ELb0ELb0ELb0EEENS1_36VarlenDynamicPersistentTileSchedulerILi128ELi128ELi256ELi32ELb0ELb0ELb1ELb1ELb0ELb1EEEEEEEEEvNT_6ParamsE,(.L_x_15 - _ZN7cutlass13device_kernelIN5flash11enable_sm90INS1_16FlashAttnFwdSm90INS1_25CollectiveMainloopFwdSm90ILi2EN4cute5tupleIJNS5_1CILi1EEES8_S8_EEENS6_IJNS7_ILi128EEESA_SA_EEELi128ENS_6half_tEfNS_4arch4Sm90ELb0ELb1ELb1ELb1ELb0ELb0ELb0ELb1ELb1ELb0ELb0ELb0EEENS1_21CollectiveEpilogueFwdISB_S9_SC_SE_Li256ELb1ELb0ELb0ELb0EEENS1_36VarlenDynamicPersistentTileSchedulerILi128ELi128ELi256ELi32ELb0ELb0ELb1ELb1ELb0ELb1EEEEEEEEEvNT_6ParamsE)
        .other          _ZN7cutlass13device_kernelIN5flash11enable_sm90INS1_16FlashAttnFwdSm90INS1_25CollectiveMainloopFwdSm90ILi2EN4cute5tupleIJNS5_1CILi1EEES8_S8_EEENS6_IJNS7_ILi128EEESA_SA_EEELi128ENS_6half_tEfNS_4arch4Sm90ELb0ELb1ELb1ELb1ELb0ELb0ELb0ELb1ELb1ELb0ELb0ELb0EEENS1_21CollectiveEpilogueFwdISB_S9_SC_SE_Li256ELb1ELb0ELb0ELb0EEENS1_36VarlenDynamicPersistentTileSchedulerILi128ELi128ELi256ELi32ELb0ELb0ELb1ELb1ELb0ELb1EEEEEEEEEvNT_6ParamsE,@"STO_CUDA_ENTRY STV_DEFAULT"
_ZN7cutlass13device_kernelIN5flash11enable_sm90INS1_16FlashAttnFwdSm90INS1_25CollectiveMainloopFwdSm90ILi2EN4cute5tupleIJNS5_1CILi1EEES8_S8_EEENS6_IJNS7_ILi128EEESA_SA_EEELi128ENS_6half_tEfNS_4arch4Sm90ELb0ELb1ELb1ELb1ELb0ELb0ELb0ELb1ELb1ELb0ELb0ELb0EEENS1_21CollectiveEpilogueFwdISB_S9_SC_SE_Li256ELb1ELb0ELb0ELb0EEENS1_36VarlenDynamicPersistentTileSchedulerILi128ELi128ELi256ELi32ELb0ELb0ELb1ELb1ELb0ELb1EEEEEEEEEvNT_6ParamsE:
[----:B------:R-:W-:Y:S01]  /*0000*/  LDC R1, c[0x0][0x37c] ;  /* 0x0000df00ff017b82 */ /* 0x000fe20000000800 */
[----:B------:R-:W-:Y:S05]  /*0010*/  EXIT ;  /* 0x000000000000794d */ /* 0x000fea0003800000 */
.L_x_5:
        /* <DEDUP_REMOVED lines=14> */
.L_x_15:


//--------------------- .text._ZN7cutlass13device_kernelIN5flash11enable_sm90INS1_16FlashAttnFwdSm90INS1_25CollectiveMainloopFwdSm90ILi2EN4cute5tupleIJNS5_1CILi1EEES8_S8_EEENS6_IJNS7_ILi128EEESA_SA_EEELi128ENS_6half_tEfNS_4arch4Sm90ELb0ELb1ELb1ELb1ELb0ELb1ELb0ELb1ELb1ELb0ELb0ELb0EEENS1_21CollectiveEpilogueFwdISB_S9_SC_SE_Li256ELb1ELb0ELb0ELb0EEENS1_36VarlenDynamicPersistentTileSchedulerILi128ELi128ELi256ELi32ELb0ELb0ELb1ELb1ELb0ELb1EEEEEEEEEvNT_6ParamsE --------------------------
	.section	.text._ZN7cutlass13device_kernelIN5flash11enable_sm90INS1_16FlashAttnFwdSm90INS1_25CollectiveMainloopFwdSm90ILi2EN4cute5tupleIJNS5_1CILi1EEES8_S8_EEENS6_IJNS7_ILi128EEESA_SA_EEELi128ENS_6half_tEfNS_4arch4Sm90ELb0ELb1ELb1ELb1ELb0ELb1ELb0ELb1ELb1ELb0ELb0ELb0EEENS1_21CollectiveEpilogueFwdISB_S9_SC_SE_Li256ELb1ELb0ELb0ELb0EEENS1_36VarlenDynamicPersistentTileSchedulerILi128ELi128ELi256ELi32ELb0ELb0ELb1ELb1ELb0ELb1EEEEEEEEEvNT_6ParamsE,"ax",@progbits
	.align	128
.text._ZN7cutlass13device_kernelIN5flash11enable_sm90INS1_16FlashAttnFwdSm90INS1_25CollectiveMainloopFwdSm90ILi2EN4cute5tupleIJNS5_1CILi1EEES8_S8_EEENS6_IJNS7_ILi128EEESA_SA_EEELi128ENS_6half_tEfNS_4arch4Sm90ELb0ELb1ELb1ELb1ELb0ELb1ELb0ELb1ELb1ELb0ELb0ELb0EEENS1_21CollectiveEpilogueFwdISB_S9_SC_SE_Li256ELb1ELb0ELb0ELb0EEENS1_36VarlenDynamicPersistentTileSchedulerILi128ELi128ELi256ELi32ELb0ELb0ELb1ELb1ELb0ELb1EEEEEEEEEvNT_6ParamsE:
        .type           _ZN7cutlass13device_kernelIN5flash11enable_sm90INS1_16FlashAttnFwdSm90INS1_25CollectiveMainloopFwdSm90ILi2EN4cute5tupleIJNS5_1CILi1EEES8_S8_EEENS6_IJNS7_ILi128EEESA_SA_EEELi128ENS_6half_tEfNS_4arch4Sm90ELb0ELb1ELb1ELb1ELb0ELb1ELb0ELb1ELb1ELb0ELb0ELb0EEENS1_21CollectiveEpilogueFwdISB_S9_SC_SE_Li256ELb1ELb0ELb0ELb0EEENS1_36VarlenDynamicPersistentTileSchedulerILi128ELi128ELi256ELi32ELb0ELb0ELb1ELb1ELb0ELb1EEEEEEEEEvNT_6ParamsE,@function
        .size           _ZN7cutlass13device_kernelIN5flash11enable_sm90INS1_16FlashAttnFwdSm90INS1_25CollectiveMainloopFwdSm90ILi2EN4cute5tupleIJNS5_1CILi1EEES8_S8_EEENS6_IJNS7_ILi128EEESA_SA_EEELi128ENS_6half_tEfNS_4arch4Sm90ELb0ELb1ELb1ELb1ELb0ELb1ELb0ELb1ELb1ELb0ELb0ELb0EEENS1_21CollectiveEpilogueFwdISB_S9_SC_SE_Li256ELb1ELb0ELb0ELb0EEENS1_36VarlenDynamicPersistentTileSchedulerILi128ELi128ELi256ELi32ELb0ELb0ELb1ELb1ELb0ELb1EEEEEEEEEvNT_6ParamsE,(.L_x_16 - _ZN7cutlass13device_kernelIN5flash11enable_sm90INS1_16FlashAttnFwdSm90INS1_25CollectiveMainloopFwdSm90ILi2EN4cute5tupleIJNS5_1CILi1EEES8_S8_EEENS6_IJNS7_ILi128EEESA_SA_EEELi128ENS_6half_tEfNS_4arch4Sm90ELb0ELb1ELb1ELb1ELb0ELb1ELb0ELb1ELb1ELb0ELb0ELb0EEENS1_21CollectiveEpilogueFwdISB_S9_SC_SE_Li256ELb1ELb0ELb0ELb0EEENS1_36VarlenDynamicPersistentTileSchedulerILi128ELi128ELi256ELi32ELb0ELb0ELb1ELb1ELb0ELb1EEEEEEEEEvNT_6ParamsE)
        .other          _ZN7cutlass13device_kernelIN5flash11enable_sm90INS1_16FlashAttnFwdSm90INS1_25CollectiveMainloopFwdSm90ILi2EN4cute5tupleIJNS5_1CILi1EEES8_S8_EEENS6_IJNS7_ILi128EEESA_SA_EEELi128ENS_6half_tEfNS_4arch4Sm90ELb0ELb1ELb1ELb1ELb0ELb1ELb0ELb1ELb1ELb0ELb0ELb0EEENS1_21CollectiveEpilogueFwdISB_S9_SC_SE_Li256ELb1ELb0ELb0ELb0EEENS1_36VarlenDynamicPersistentTileSchedulerILi128ELi128ELi256ELi32ELb0ELb0ELb1ELb1ELb0ELb1EEEEEEEEEvNT_6ParamsE,@"STO_CUDA_ENTRY STV_DEFAULT"
_ZN7cutlass13device_kernelIN5flash11enable_sm90INS1_16FlashAttnFwdSm90INS1_25CollectiveMainloopFwdSm90ILi2EN4cute5tupleIJNS5_1CILi1EEES8_S8_EEENS6_IJNS7_ILi128EEESA_SA_EEELi128ENS_6half_tEfNS_4arch4Sm90ELb0ELb1ELb1ELb1ELb0ELb1ELb0ELb1ELb1ELb0ELb0ELb0EEENS1_21CollectiveEpilogueFwdISB_S9_SC_SE_Li256ELb1ELb0ELb0ELb0EEENS1_36VarlenDynamicPersistentTileSchedulerILi128ELi128ELi256ELi32ELb0ELb0ELb1ELb1ELb0ELb1EEEEEEEEEvNT_6ParamsE:
[----:B------:R-:W-:Y:S01]  /*0000*/  LDC R1, c[0x0][0x37c] ;  /* 0x0000df00ff017b82 */ /* 0x000fe20000000800 */
[----:B------:R-:W-:Y:S05]  /*0010*/  EXIT ;  /* 0x000000000000794d */ /* 0x000fea0003800000 */
.L_x_6:
        /* <DEDUP_REMOVED lines=14> */
.L_x_16:


//--------------------- .text._ZN7cutlass13device_kernelIN5flash11enable_sm90INS1_16FlashAttnFwdSm90INS1_25CollectiveMainloopFwdSm90ILi2EN4cute5tupleIJNS5_1CILi1EEES8_S8_EEENS6_IJNS7_ILi128EEESA_SA_EEELi128ENS_6half_tEfNS_4arch4Sm90ELb1ELb0ELb1ELb0ELb0ELb0ELb0ELb1ELb1ELb0ELb0ELb0EEENS1_21CollectiveEpilogueFwdISB_S9_SC_SE_Li256ELb0ELb0ELb0ELb0EEENS1_30DynamicPersistentTileSchedulerILi256ELi32ELb0ELb0ELb1EEEEEEEEEvNT_6ParamsE --------------------------
	.section	.text._ZN7cutlass13device_kernelIN5flash11enable_sm90INS1_16FlashAttnFwdSm90INS1_25CollectiveMainloopFwdSm90ILi2EN4cute5tupleIJNS5_1CILi1EEES8_S8_EEENS6_IJNS7_ILi128EEESA_SA_EEELi128ENS_6half_tEfNS_4arch4Sm90ELb1ELb0ELb1ELb0ELb0ELb0ELb0ELb1ELb1ELb0ELb0ELb0EEENS1_21CollectiveEpilogueFwdISB_S9_SC_SE_Li256ELb0ELb0ELb0ELb0EEENS1_30DynamicPersistentTileSchedulerILi256ELi32ELb0ELb0ELb1EEEEEEEEEvNT_6ParamsE,"ax",@progbits
	.align	128
.text._ZN7cutlass13device_kernelIN5flash11enable_sm90INS1_16FlashAttnFwdSm90INS1_25CollectiveMainloopFwdSm90ILi2EN4cute5tupleIJNS5_1CILi1EEES8_S8_EEENS6_IJNS7_ILi128EEESA_SA_EEELi128ENS_6half_tEfNS_4arch4Sm90ELb1ELb0ELb1ELb0ELb0ELb0ELb0ELb1ELb1ELb0ELb0ELb0EEENS1_21CollectiveEpilogueFwdISB_S9_SC_SE_Li256ELb0ELb0ELb0ELb0EEENS1_30DynamicPersistentTileSchedulerILi256ELi32ELb0ELb0ELb1EEEEEEEEEvNT_6ParamsE:
        .type           _ZN7cutlass13device_kernelIN5flash11enable_sm90INS1_16FlashAttnFwdSm90INS1_25CollectiveMainloopFwdSm90ILi2EN4cute5tupleIJNS5_1CILi1EEES8_S8_EEENS6_IJNS7_ILi128EEESA_SA_EEELi128ENS_6half_tEfNS_4arch4Sm90ELb1ELb0ELb1ELb0ELb0ELb0ELb0ELb1ELb1ELb0ELb0ELb0EEENS1_21CollectiveEpilogueFwdISB_S9_SC_SE_Li256ELb0ELb0ELb0ELb0EEENS1_30DynamicPersistentTileSchedulerILi256ELi32ELb0ELb0ELb1EEEEEEEEEvNT_6ParamsE,@function
        .size           _ZN7cutlass13device_kernelIN5flash11enable_sm90INS1_16FlashAttnFwdSm90INS1_25CollectiveMainloopFwdSm90ILi2EN4cute5tupleIJNS5_1CILi1EEES8_S8_EEENS6_IJNS7_ILi128EEESA_SA_EEELi128ENS_6half_tEfNS_4arch4Sm90ELb1ELb0ELb1ELb0ELb0ELb0ELb0ELb1ELb1ELb0ELb0ELb0EEENS1_21CollectiveEpilogueFwdISB_S9_SC_SE_Li256ELb0ELb0ELb0ELb0EEENS1_30DynamicPersistentTileSchedulerILi256ELi32ELb0ELb0ELb1EEEEEEEEEvNT_6ParamsE,(.L_x_17 - _ZN7cutlass13device_kernelIN5flash11enable_sm90INS1_16FlashAttnFwdSm90INS1_25CollectiveMainloopFwdSm90ILi2EN4cute5tupleIJNS5_1CILi1EEES8_S8_EEENS6_IJNS7_ILi128EEESA_SA_EEELi128ENS_6half_tEfNS_4arch4Sm90ELb1ELb0ELb1ELb0ELb0ELb0ELb0ELb1ELb1ELb0ELb0ELb0EEENS1_21CollectiveEpilogueFwdISB_S9_SC_SE_Li256ELb0ELb0ELb0ELb0EEENS1_30DynamicPersistentTileSchedulerILi256ELi32ELb0ELb0ELb1EEEEEEEEEvNT_6ParamsE)
        .other          _ZN7cutlass13device_kernelIN5flash11enable_sm90INS1_16FlashAttnFwdSm90INS1_25CollectiveMainloopFwdSm90ILi2EN4cute5tupleIJNS5_1CILi1EEES8_S8_EEENS6_IJNS7_ILi128EEESA_SA_EEELi128ENS_6half_tEfNS_4arch4Sm90ELb1ELb0ELb1ELb0ELb0ELb0ELb0ELb1ELb1ELb0ELb0ELb0EEENS1_21CollectiveEpilogueFwdISB_S9_SC_SE_Li256ELb0ELb0ELb0ELb0EEENS1_30DynamicPersistentTileSchedulerILi256ELi32ELb0ELb0ELb1EEEEEEEEEvNT_6ParamsE,@"STO_CUDA_ENTRY STV_DEFAULT"
_ZN7cutlass13device_kernelIN5flash11enable_sm90INS1_16FlashAttnFwdSm90INS1_25CollectiveMainloopFwdSm90ILi2EN4cute5tupleIJNS5_1CILi1EEES8_S8_EEENS6_IJNS7_ILi128EEESA_SA_EEELi128ENS_6half_tEfNS_4arch4Sm90ELb1ELb0ELb1ELb0ELb0ELb0ELb0ELb1ELb1ELb0ELb0ELb0EEENS1_21CollectiveEpilogueFwdISB_S9_SC_SE_Li256ELb0ELb0ELb0ELb0EEENS1_30DynamicPersistentTileSchedulerILi256ELi32ELb0ELb0ELb1EEEEEEEEEvNT_6ParamsE:
[----:B------:R-:W-:Y:S01]  /*0000*/  LDC R1, c[0x0][0x37c] ;  /* 0x0000df00ff017b82 */ /* 0x000fe20000000800 */
[----:B------:R-:W-:Y:S05]  /*0010*/  EXIT ;  /* 0x000000000000794d */ /* 0x000fea0003800000 */
.L_x_7:
        /* <DEDUP_REMOVED lines=14> */
.L_x_17:


//--------------------- .text._ZN7cutlass13device_kernelIN5flash11enable_sm90INS1_16FlashAttnFwdSm90INS1_25CollectiveMainloopFwdSm90ILi2EN4cute5tupleIJNS5_1CILi1EEES8_S8_EEENS6_IJNS7_ILi128EEESA_SA_EEELi128ENS_6half_tEfNS_4arch4Sm90ELb1ELb0ELb1ELb1ELb0ELb0ELb0ELb1ELb1ELb0ELb0ELb0EEENS1_21CollectiveEpilogueFwdISB_S9_SC_SE_Li256ELb1ELb0ELb0ELb0EEENS1_36VarlenDynamicPersistentTileSchedulerILi128ELi128ELi256ELi32ELb0ELb0ELb1ELb1ELb1ELb1EEEEEEEEEvNT_6ParamsE --------------------------
	.section	.text._ZN7cutlass13device_kernelIN5flash11enable_sm90INS1_16FlashAttnFwdSm90INS1_25CollectiveMainloopFwdSm90ILi2EN4cute5tupleIJNS5_1CILi1EEES8_S8_EEENS6_IJNS7_ILi128EEESA_SA_EEELi128ENS_6half_tEfNS_4arch4Sm90ELb1ELb0ELb1ELb1ELb0ELb0ELb0ELb1ELb1ELb0ELb0ELb0EEENS1_21CollectiveEpilogueFwdISB_S9_SC_SE_Li256ELb1ELb0ELb0ELb0EEENS1_36VarlenDynamicPersistentTileSchedulerILi128ELi128ELi256ELi32ELb0ELb0ELb1ELb1ELb1ELb1EEEEEEEEEvNT_6ParamsE,"ax",@progbits
	.align	128
.text._ZN7cutlass13device_kernelIN5flash11enable_sm90INS1_16FlashAttnFwdSm90INS1_25CollectiveMainloopFwdSm90ILi2EN4cute5tupleIJNS5_1CILi1EEES8_S8_EEENS6_IJNS7_ILi128EEESA_SA_EEELi128ENS_6half_tEfNS_4arch4Sm90ELb1ELb0ELb1ELb1ELb0ELb0ELb0ELb1ELb1ELb0ELb0ELb0EEENS1_21CollectiveEpilogueFwdISB_S9_SC_SE_Li256ELb1ELb0ELb0ELb0EEENS1_36VarlenDynamicPersistentTileSchedulerILi128ELi128ELi256ELi32ELb0ELb0ELb1ELb1ELb1ELb1EEEEEEEEEvNT_6ParamsE:
        .type           _ZN7cutlass13device_kernelIN5flash11enable_sm90INS1_16FlashAttnFwdSm90INS1_25CollectiveMainloopFwdSm90ILi2EN4cute5tupleIJNS5_1CILi1EEES8_S8_EEENS6_IJNS7_ILi128EEESA_SA_EEELi128ENS_6half_tEfNS_4arch4Sm90ELb1ELb0ELb1ELb1ELb0ELb0ELb0ELb1ELb1ELb0ELb0ELb0EEENS1_21CollectiveEpilogueFwdISB_S9_SC_SE_Li256ELb1ELb0ELb0ELb0EEENS1_36VarlenDynamicPersistentTileSchedulerILi128ELi128ELi256ELi32ELb0ELb0ELb1ELb1ELb1ELb1EEEEEEEEEvNT_6ParamsE,@function
        .size           _ZN7cutlass13device_kernelIN5flash11enable_sm90INS1_16FlashAttnFwdSm90INS1_25CollectiveMainloopFwdSm90ILi2EN4cute5tupleIJNS5_1CILi1EEES8_S8_EEENS6_IJNS7_ILi128EEESA_SA_EEELi128ENS_6half_tEfNS_4arch4Sm90ELb1ELb0ELb1ELb1ELb0ELb0ELb0ELb1ELb1ELb0ELb0ELb0EEENS1_21CollectiveEpilogueFwdISB_S9_SC_SE_Li256ELb1ELb0ELb0ELb0EEENS1_36VarlenDynamicPersistentTileSchedulerILi128ELi128ELi256ELi32ELb0ELb0ELb1ELb1ELb1ELb1EEEEEEEEEvNT_6ParamsE,(.L_x_18 - _ZN7cutlass13device_kernelIN5flash11enable_sm90INS1_16FlashAttnFwdSm90INS1_25CollectiveMainloopFwdSm90ILi2EN4cute5tupleIJNS5_1CILi1EEES8_S8_EEENS6_IJNS7_ILi128EEESA_SA_EEELi128ENS_6half_tEfNS_4arch4Sm90ELb1ELb0ELb1ELb1ELb0ELb0ELb0ELb1ELb1ELb0ELb0ELb0EEENS1_21CollectiveEpilogueFwdISB_S9_SC_SE_Li256ELb1ELb0ELb0ELb0EEENS1_36VarlenDynamicPersistentTileSchedulerILi128ELi128ELi256ELi32ELb0ELb0ELb1ELb1ELb1ELb1EEEEEEEEEvNT_6ParamsE)
        .other          _ZN7cutlass13device_kernelIN5flash11enable_sm90INS1_16FlashAttnFwdSm90INS1_25CollectiveMainloopFwdSm90ILi2EN4cute5tupleIJNS5_1CILi1EEES8_S8_EEENS6_IJNS7_ILi128EEESA_SA_EEELi128ENS_6half_tEfNS_4arch4Sm90ELb1ELb0ELb1ELb1ELb0ELb0ELb0ELb1ELb1ELb0ELb0ELb0EEENS1_21CollectiveEpilogueFwdISB_S9_SC_SE_Li256ELb1ELb0ELb0ELb0EEENS1_36VarlenDynamicPersistentTileSchedulerILi128ELi128ELi256ELi32ELb0ELb0ELb1ELb1ELb1ELb1EEEEEEEEEvNT_6ParamsE,@"STO_CUDA_ENTRY STV_DEFAULT"
_ZN7cutlass13device_kernelIN5flash11enable_sm90INS1_16FlashAttnFwdSm90INS1_25CollectiveMainloopFwdSm90ILi2EN4cute5tupleIJNS5_1CILi1EEES8_S8_EEENS6_IJNS7_ILi128EEESA_SA_EEELi128ENS_6half_tEfNS_4arch4Sm90ELb1ELb0ELb1ELb1ELb0ELb0ELb0ELb1ELb1ELb0ELb0ELb0EEENS1_21CollectiveEpilogueFwdISB_S9_SC_SE_Li256ELb1ELb0ELb0ELb0EEENS1_36VarlenDynamicPersistentTileSchedulerILi128ELi128ELi256ELi32ELb0ELb0ELb1ELb1ELb1ELb1EEEEEEEEEvNT_6ParamsE:
[----:B------:R-:W-:Y:S01]  /*0000*/  LDC R1, c[0x0][0x37c] ;  /* 0x0000df00ff017b82 */ /* 0x000fe20000000800 */
[----:B------:R-:W-:Y:S05]  /*0010*/  EXIT ;  /* 0x000000000000794d */ /* 0x000fea0003800000 */
.L_x_8:
        /* <DEDUP_REMOVED lines=14> */
.L_x_18:


//--------------------- .text._ZN7cutlass13device_kernelIN5flash11enable_sm90INS1_16FlashAttnFwdSm90INS1_25CollectiveMainloopFwdSm90ILi2EN4cute5tupleIJNS5_1CILi1EEES8_S8_EEENS6_IJNS7_ILi128EEESA_SA_EEELi128ENS_6half_tEfNS_4arch4Sm90ELb1ELb0ELb1ELb1ELb0ELb1ELb0ELb1ELb1ELb0ELb0ELb0EEENS1_21CollectiveEpilogueFwdISB_S9_SC_SE_Li256ELb1ELb0ELb0ELb0EEENS1_36VarlenDynamicPersistentTileSchedulerILi128ELi128ELi256ELi32ELb0ELb0ELb1ELb1ELb1ELb1EEEEEEEEEvNT_6ParamsE --------------------------
	.section	.text._ZN7cutlass13device_kernelIN5flash11enable_sm90INS1_16FlashAttnFwdSm90INS1_25CollectiveMainloopFwdSm90ILi2EN4cute5tupleIJNS5_1CILi1EEES8_S8_EEENS6_IJNS7_ILi128EEESA_SA_EEELi128ENS_6half_tEfNS_4arch4Sm90ELb1ELb0ELb1ELb1ELb0ELb1ELb0ELb1ELb1ELb0ELb0ELb0EEENS1_21CollectiveEpilogueFwdISB_S9_SC_SE_Li256ELb1ELb0ELb0ELb0EEENS1_36VarlenDynamicPersistentTileSchedulerILi128ELi128ELi256ELi32ELb0ELb0ELb1ELb1ELb1ELb1EEEEEEEEEvNT_6ParamsE,"ax",@progbits
	.align	128
.text._ZN7cutlass13device_kernelIN5flash11enable_sm90INS1_16FlashAttnFwdSm90INS1_25CollectiveMainloopFwdSm90ILi2EN4cute5tupleIJNS5_1CILi1EEES8_S8_EEENS6_IJNS7_ILi128EEESA_SA_EEELi128ENS_6half_tEfNS_4arch4Sm90ELb1ELb0ELb1ELb1ELb0ELb1ELb0ELb1ELb1ELb0ELb0ELb0EEENS1_21CollectiveEpilogueFwdISB_S9_SC_SE_Li256ELb1ELb0ELb0ELb0EEENS1_36VarlenDynamicPersistentTileSchedulerILi128ELi128ELi256ELi32ELb0ELb0ELb1ELb1ELb1ELb1EEEEEEEEEvNT_6ParamsE:
        .type           _ZN7cutlass13device_kernelIN5flash11enable_sm90INS1_16FlashAttnFwdSm90INS1_25CollectiveMainloopFwdSm90ILi2EN4cute5tupleIJNS5_1CILi1EEES8_S8_EEENS6_IJNS7_ILi128EEESA_SA_EEELi128ENS_6half_tEfNS_4arch4Sm90ELb1ELb0ELb1ELb1ELb0ELb1ELb0ELb1ELb1ELb0ELb0ELb0EEENS1_21CollectiveEpilogueFwdISB_S9_SC_SE_Li256ELb1ELb0ELb0ELb0EEENS1_36VarlenDynamicPersistentTileSchedulerILi128ELi128ELi256ELi32ELb0ELb0ELb1ELb1ELb1ELb1EEEEEEEEEvNT_6ParamsE,@function
        .size           _ZN7cutlass13device_kernelIN5flash11enable_sm90INS1_16FlashAttnFwdSm90INS1_25CollectiveMainloopFwdSm90ILi2EN4cute5tupleIJNS5_1CILi1EEES8_S8_EEENS6_IJNS7_ILi128EEESA_SA_EEELi128ENS_6half_tEfNS_4arch4Sm90ELb1ELb0ELb1ELb1ELb0ELb1ELb0ELb1ELb1ELb0ELb0ELb0EEENS1_21CollectiveEpilogueFwdISB_S9_SC_SE_Li256ELb1ELb0ELb0ELb0EEENS1_36VarlenDynamicPersistentTileSchedulerILi128ELi128ELi256ELi32ELb0ELb0ELb1ELb1ELb1ELb1EEEEEEEEEvNT_6ParamsE,(.L_x_19 - _ZN7cutlass13device_kernelIN5flash11enable_sm90INS1_16FlashAttnFwdSm90INS1_25CollectiveMainloopFwdSm90ILi2EN4cute5tupleIJNS5_1CILi1EEES8_S8_EEENS6_IJNS7_ILi128EEESA_SA_EEELi128ENS_6half_tEfNS_4arch4Sm90ELb1ELb0ELb1ELb1ELb0ELb1ELb0ELb1ELb1ELb0ELb0ELb0EEENS1_21CollectiveEpilogueFwdISB_S9_SC_SE_Li256ELb1ELb0ELb0ELb0EEENS1_36VarlenDynamicPersistentTileSchedulerILi128ELi128ELi256ELi32ELb0ELb0ELb1ELb1ELb1ELb1EEEEEEEEEvNT_6ParamsE)
        .other          _ZN7cutlass13device_kernelIN5flash11enable_sm90INS1_16FlashAttnFwdSm90INS1_25CollectiveMainloopFwdSm90ILi2EN4cute5tupleIJNS5_1CILi1EEES8_S8_EEENS6_IJNS7_ILi128EEESA_SA_EEELi128ENS_6half_tEfNS_4arch4Sm90ELb1ELb0ELb1ELb1ELb0ELb1ELb0ELb1ELb1ELb0ELb0ELb0EEENS1_21CollectiveEpilogueFwdISB_S9_SC_SE_Li256ELb1ELb0ELb0ELb0EEENS1_36VarlenDynamicPersistentTileSchedulerILi128ELi128ELi256ELi32ELb0ELb0ELb1ELb1ELb1ELb1EEEEEEEEEvNT_6ParamsE,@"STO_CUDA_ENTRY STV_DEFAULT"
_ZN7cutlass13device_kernelIN5flash11enable_sm90INS1_16FlashAttnFwdSm90INS1_25CollectiveMainloopFwdSm90ILi2EN4cute5tupleIJNS5_1CILi1EEES8_S8_EEENS6_IJNS7_ILi128EEESA_SA_EEELi128ENS_6half_tEfNS_4arch4Sm90ELb1ELb0ELb1ELb1ELb0ELb1ELb0ELb1ELb1ELb0ELb0ELb0EEENS1_21CollectiveEpilogueFwdISB_S9_SC_SE_Li256ELb1ELb0ELb0ELb0EEENS1_36VarlenDynamicPersistentTileSchedulerILi128ELi128ELi256ELi32ELb0ELb0ELb1ELb1ELb1ELb1EEEEEEEEEvNT_6ParamsE:
[----:B------:R-:W-:Y:S01]  /*0000*/  LDC R1, c[0x0][0x37c] ;  /* 0x0000df00ff017b82 */ /* 0x000fe20000000800 */
[----:B------:R-:W-:Y:S05]  /*0010*/  EXIT ;  /* 0x000000000000794d */ /* 0x000fea0003800000 */
.L_x_9:
        /* <DEDUP_REMOVED lines=14> */
.L_x_19:


//--------------------- .nv.shared.reserved.0     --------------------------
	.section	.nv.shared.reserved.0,"aw",@nobits
	.weak		__nv_reservedSMEM_offset_0_alias
	.size		__nv_reservedSMEM_offset_0_alias, 0, 64
	.other		__nv_reservedSMEM_offset_0_alias,@"STO_CUDA_RESERVED_SHARED STV_DEFAULT"
__nv_reservedSMEM_offset_0_alias:
	.zero		0
	.zero		64


//--------------------- .nv.global                --------------------------
	.section	.nv.global,"aw",@nobits
.nv.global:
	.type		_ZN74_INTERNAL_ee2866d2_38_flash_fwd_hdim128_fp16_softcap_sm90_cu_744032ad_29974cute1_E,@object
	.size		_ZN74_INTERNAL_ee2866d2_38_flash_fwd_hdim128_fp16_softcap_sm90_cu_744032ad_29974cute1_E,(_ZN74_INTERNAL_ee2866d2_38_flash_fwd_hdim128_fp16_softcap_sm90_cu_744032ad_29974cuda3std3__45__cpo6cbeginE - _ZN74_INTERNAL_ee2866d2_38_flash_fwd_hdim128_fp16_softcap_sm90_cu_744032ad_29974cute1_E)
_ZN74_INTERNAL_ee2866d2_38_flash_fwd_hdim128_fp16_softcap_sm90_cu_744032ad_29974cute1_E:
	.zero		1
	.type		_ZN74_INTERNAL_ee2866d2_38_flash_fwd_hdim128_fp16_softcap_sm90_cu_744032ad_29974cuda3std3__45__cpo6cbeginE,@object
	.size		_ZN74_INTERNAL_ee2866d2_38_flash_fwd_hdim128_fp16_softcap_sm90_cu_744032ad_29974cuda3std3__45__cpo6cbeginE,(_ZN74_INTERNAL_ee2866d2_38_flash_fwd_hdim128_fp16_softcap_sm90_cu_744032ad_29974cuda3std3__48in_placeE - _ZN74_INTERNAL_ee2866d2_38_flash_fwd_hdim128_fp16_softcap_sm90_cu_744032ad_29974cuda3std3__45__cpo6cbeginE)
_ZN74_INTERNAL_ee2866d2_38_flash_fwd_hdim128_fp16_softcap_sm90_cu_744032ad_29974cuda3std3__45__cpo6cbeginE:
	.zero		1
	.type		_ZN74_INTERNAL_ee2866d2_38_flash_fwd_hdim128_fp16_softcap_sm90_cu_744032ad_29974cuda3std3__48in_placeE,@object
	.size		_ZN74_INTERNAL_ee2866d2_38_flash_fwd_hdim128_fp16_softcap_sm90_cu_744032ad_29974cuda3std3__48in_placeE,(_ZN74_INTERNAL_ee2866d2_38_flash_fwd_hdim128_fp16_softcap_sm90_cu_744032ad_29974cuda3std6ranges3__45__cpo9iter_moveE - _ZN74_INTERNAL_ee2866d2_38_flash_fwd_hdim128_fp16_softcap_sm90_cu_744032ad_29974cuda3std3__48in_placeE)
_ZN74_INTERNAL_ee2866d2_38_flash_fwd_hdim128_fp16_softcap_sm90_cu_744032ad_29974cuda3std3__48in_placeE:
	.zero		1
	.type		_ZN74_INTERNAL_ee2866d2_38_flash_fwd_hdim128_fp16_softcap_sm90_cu_744032ad_29974cuda3std6ranges3__45__cpo9iter_moveE,@object
	.size		_ZN74_INTERNAL_ee2866d2_38_flash_fwd_hdim128_fp16_softcap_sm90_cu_744032ad_29974cuda3std6ranges3__45__cpo9iter_moveE,(_ZN74_INTERNAL_ee2866d2_38_flash_fwd_hdim128_fp16_softcap_sm90_cu_744032ad_29974cuda3std3__45__cpo5beginE - _ZN74_INTERNAL_ee2866d2_38_flash_fwd_hdim128_fp16_softcap_sm90_cu_744032ad_29974cuda3std6ranges3__45__cpo9iter_moveE)
_ZN74_INTERNAL_ee2866d2_38_flash_fwd_hdim128_fp16_softcap_sm90_cu_744032ad_29974cuda3std6ranges3__45__cpo9iter_moveE:
	.zero		1
	.type		_ZN74_INTERNAL_ee2866d2_38_flash_fwd_hdim128_fp16_softcap_sm90_cu_744032ad_29974cuda3std3__45__cpo5beginE,@object
	.size		_ZN74_INTERNAL_ee2866d2_38_flash_fwd_hdim128_fp16_softcap_sm90_cu_744032ad_29974cuda3std3__45__cpo5beginE,(_ZN74_INTERNAL_ee2866d2_38_flash_fwd_hdim128_fp16_softcap_sm90_cu_744032ad_29974cuda3std3__476_GLOBAL__N__ee2866d2_38_flash_fwd_hdim128_fp16_softcap_sm90_cu_744032ad_29976ignoreE - _ZN74_INTERNAL_ee2866d2_38_flash_fwd_hdim128_fp16_softcap_sm90_cu_744032ad_29974cuda3std3__45__cpo5beginE)
_ZN74_INTERNAL_ee2866d2_38_flash_fwd_hdim128_fp16_softcap_sm90_cu_744032ad_29974cuda3std3__45__cpo5beginE:
	.zero		1
	.type		_ZN74_INTERNAL_ee2866d2_38_flash_fwd_hdim128_fp16_softcap_sm90_cu_744032ad_29974cuda3std3__476_GLOBAL__N__ee2866d2_38_flash_fwd_hdim128_fp16_softcap_sm90_cu_744032ad_29976ignoreE,@object
	.size		_ZN74_INTERNAL_ee2866d2_38_flash_fwd_hdim128_fp16_softcap_sm90_cu_744032ad_29974cuda3std3__476_GLOBAL__N__ee2866d2_38_flash_fwd_hdim128_fp16_softcap_sm90_cu_744032ad_29976ignoreE,(_ZN74_INTERNAL_ee2866d2_38_flash_fwd_hdim128_fp16_softcap_sm90_cu_744032ad_29974cute7productE - _ZN74_INTERNAL_ee2866d2_38_flash_fwd_hdim128_fp16_softcap_sm90_cu_744032ad_29974cuda3std3__476_GLOBAL__N__ee2866d2_38_flash_fwd_hdim128_fp16_softcap_sm90_cu_744032ad_29976ignoreE)
_ZN74_INTERNAL_ee2866d2_38_flash_fwd_hdim128_fp16_softcap_sm90_cu_744032ad_29974cuda3std3__476_GLOBAL__N__ee2866d2_38_flash_fwd_hdim128_fp16_softcap_sm90_cu_744032ad_29976ignoreE:
	.zero		1
	.type		_ZN74_INTERNAL_ee2866d2_38_flash_fwd_hdim128_fp16_softcap_sm90_cu_744032ad_29974cute7productE,@object
	.size		_ZN74_INTERNAL_ee2866d2_38_flash_fwd_hdim128_fp16_softcap_sm90_cu_744032ad_29974cute7productE,(_ZN74_INTERNAL_ee2866d2_38_flash_fwd_hdim128_fp16_softcap_sm90_cu_744032ad_29974cuda3std3__45__cpo3endE - _ZN74_INTERNAL_ee2866d2_38_flash_fwd_hdim128_fp16_softcap_sm90_cu_744032ad_29974cute7productE)
_ZN74_INTERNAL_ee2866d2_38_flash_fwd_hdim128_fp16_softcap_sm90_cu_744032ad_29974cute7productE:
	.zero		1
	.type		_ZN74_INTERNAL_ee2866d2_38_flash_fwd_hdim128_fp16_softcap_sm90_cu_744032ad_29974cuda3std3__45__cpo3endE,@object
	.size		_ZN74_INTERNAL_ee2866d2_38_flash_fwd_hdim128_fp16_softcap_sm90_cu_744032ad_29974cuda3std3__45__cpo3endE,(_ZN74_INTERNAL_ee2866d2_38_flash_fwd_hdim128_fp16_softcap_sm90_cu_744032ad_29974cuda3std3__419piecewise_constructE - _ZN74_INTERNAL_ee2866d2_38_flash_fwd_hdim128_fp16_softcap_sm90_cu_744032ad_29974cuda3std3__45__cpo3endE)
_ZN74_INTERNAL_ee2866d2_38_flash_fwd_hdim128_fp16_softcap_sm90_cu_744032ad_29974cuda3std3__45__cpo3endE:
	.zero		1
	.type		_ZN74_INTERNAL_ee2866d2_38_flash_fwd_hdim128_fp16_softcap_sm90_cu_744032ad_29974cuda3std3__419piecewise_constructE,@object
	.size		_ZN74_INTERNAL_ee2866d2_38_flash_fwd_hdim128_fp16_softcap_sm90_cu_744032ad_29974cuda3std3__419piecewise_constructE,(_ZN74_INTERNAL_ee2866d2_38_flash_fwd_hdim128_fp16_softcap_sm90_cu_744032ad_29974cuda3std3__45__cpo4cendE - _ZN74_INTERNAL_ee2866d2_38_flash_fwd_hdim128_fp16_softcap_sm90_cu_744032ad_29974cuda3std3__419piecewise_constructE)
_ZN74_INTERNAL_ee2866d2_38_flash_fwd_hdim128_fp16_softcap_sm90_cu_744032ad_29974cuda3std3__419piecewise_constructE:
	.zero		1
	.type		_ZN74_INTERNAL_ee2866d2_38_flash_fwd_hdim128_fp16_softcap_sm90_cu_744032ad_29974cuda3std3__45__cpo4cendE,@object
	.size		_ZN74_INTERNAL_ee2866d2_38_flash_fwd_hdim128_fp16_softcap_sm90_cu_744032ad_29974cuda3std3__45__cpo4cendE,(_ZN74_INTERNAL_ee2866d2_38_flash_fwd_hdim128_fp16_softcap_sm90_cu_744032ad_29974cuda3std6ranges3__45__cpo4swapE - _ZN74_INTERNAL_ee2866d2_38_flash_fwd_hdim128_fp16_softcap_sm90_cu_744032ad_29974cuda3std3__45__cpo4cendE)
_ZN74_INTERNAL_ee2866d2_38_flash_fwd_hdim128_fp16_softcap_sm90_cu_744032ad_29974cuda3std3__45__cpo4cendE:
	.zero		1
	.type		_ZN74_INTERNAL_ee2866d2_38_flash_fwd_hdim128_fp16_softcap_sm90_cu_744032ad_29974cuda3std6ranges3__45__cpo4swapE,@object
	.size		_ZN74_INTERNAL_ee2866d2_38_flash_fwd_hdim128_fp16_softcap_sm90_cu_744032ad_29974cuda3std6ranges3__45__cpo4swapE,(.L_7 - _ZN74_INTERNAL_ee2866d2_38_flash_fwd_hdim128_fp16_softcap_sm90_cu_744032ad_29974cuda3std6ranges3__45__cpo4swapE)
_ZN74_INTERNAL_ee2866d2_38_flash_fwd_hdim128_fp16_softcap_sm90_cu_744032ad_29974cuda3std6ranges3__45__cpo4swapE:
	.zero		1
.L_7:


//--------------------- .nv.constant0._ZN7cutlass13device_kernelIN5flash11enable_sm90INS1_16FlashAttnFwdSm90INS1_25CollectiveMainloopFwdSm90ILi2EN4cute5tupleIJNS5_1CILi1EEES8_S8_EEENS6_IJNS7_ILi128EEENS7_ILi176EEESA_EEELi128ENS_6half_tEfNS_4arch4Sm90ELb0ELb0ELb1ELb0ELb0ELb0ELb0ELb1ELb1ELb0ELb0ELb0EEENS1_21CollectiveEpilogueFwdINS6_IJSA_SA_SB_EEES9_SD_SF_Li256ELb0ELb0ELb0ELb0EEENS1_29StaticPersistentTileSchedulerILb0EEEEEEEEEvNT_6ParamsE --------------------------
	.section	.nv.constant0._ZN7cutlass13device_kernelIN5flash11enable_sm90INS1_16FlashAttnFwdSm90INS1_25CollectiveMainloopFwdSm90ILi2EN4cute5tupleIJNS5_1CILi1EEES8_S8_EEENS6_IJNS7_ILi128EEENS7_ILi176EEESA_EEELi128ENS_6half_tEfNS_4arch4Sm90ELb0ELb0ELb1ELb0ELb0ELb0ELb0ELb1ELb1ELb0ELb0ELb0EEENS1_21CollectiveEpilogueFwdINS6_IJSA_SA_SB_EEES9_SD_SF_Li256ELb0ELb0ELb0ELb0EEENS1_29StaticPersistentTileSchedulerILb0EEEEEEEEEvNT_6ParamsE,"a",@progbits
	.sectionflags	@""
	.align	4
.nv.constant0._ZN7cutlass13device_kernelIN5flash11enable_sm90INS1_16FlashAttnFwdSm90INS1_25CollectiveMainloopFwdSm90ILi2EN4cute5tupleIJNS5_1CILi1EEES8_S8_EEENS6_IJNS7_ILi128EEENS7_ILi176EEESA_EEELi128ENS_6half_tEfNS_4arch4Sm90ELb0ELb0ELb1ELb0ELb0ELb0ELb0ELb1ELb1ELb0ELb0ELb0EEENS1_21CollectiveEpilogueFwdINS6_IJSA_SA_SB_EEES9_SD_SF_Li256ELb0ELb0ELb0ELb0EEENS1_29StaticPersistentTileSchedulerILb0EEEEEEEEEvNT_6ParamsE:
	.zero		3840


//--------------------- .nv.constant0._ZN7cutlass13device_kernelIN5flash11enable_sm90INS1_16FlashAttnFwdSm90INS1_25CollectiveMainloopFwdSm90ILi2EN4cute5tupleIJNS5_1CILi2EEENS7_ILi1EEES9_EEENS6_IJNS7_ILi128EEENS7_ILi176EEESB_EEELi128ENS_6half_tEfNS_4arch4Sm90ELb0ELb0ELb1ELb0ELb0ELb0ELb0ELb1ELb1ELb0ELb0ELb0EEENS1_21CollectiveEpilogueFwdINS6_IJSB_SB_SC_EEESA_SE_SG_Li256ELb0ELb0ELb0ELb0EEENS1_29StaticPersistentTileSchedulerILb0EEEEEEEEEvNT_6ParamsE --------------------------
	.section	.nv.constant0._ZN7cutlass13device_kernelIN5flash11enable_sm90INS1_16FlashAttnFwdSm90INS1_25CollectiveMainloopFwdSm90ILi2EN4cute5tupleIJNS5_1CILi2EEENS7_ILi1EEES9_EEENS6_IJNS7_ILi128EEENS7_ILi176EEESB_EEELi128ENS_6half_tEfNS_4arch4Sm90ELb0ELb0ELb1ELb0ELb0ELb0ELb0ELb1ELb1ELb0ELb0ELb0EEENS1_21CollectiveEpilogueFwdINS6_IJSB_SB_SC_EEESA_SE_SG_Li256ELb0ELb0ELb0ELb0EEENS1_29StaticPersistentTileSchedulerILb0EEEEEEEEEvNT_6ParamsE,"a",@progbits
	.sectionflags	@""
	.align	4
.nv.constant0._ZN7cutlass13device_kernelIN5flash11enable_sm90INS1_16FlashAttnFwdSm90INS1_25CollectiveMainloopFwdSm90ILi2EN4cute5tupleIJNS5_1CILi2EEENS7_ILi1EEES9_EEENS6_IJNS7_ILi128EEENS7_ILi176EEESB_EEELi128ENS_6half_tEfNS_4arch4Sm90ELb0ELb0ELb1ELb0ELb0ELb0ELb0ELb1ELb1ELb0ELb0ELb0EEENS1_21CollectiveEpilogueFwdINS6_IJSB_SB_SC_EEESA_SE_SG_Li256ELb0ELb0ELb0ELb0EEENS1_29StaticPersistentTileSchedulerILb0EEEEEEEEEvNT_6ParamsE:
	.zero		3840


//--------------------- .nv.constant0._ZN7cutlass13device_kernelIN5flash11enable_sm90INS1_16FlashAttnFwdSm90INS1_25CollectiveMainloopFwdSm90ILi2EN4cute5tupleIJNS5_1CILi1EEES8_S8_EEENS6_IJNS7_ILi128EEENS7_ILi176EEESA_EEELi128ENS_6half_tEfNS_4arch4Sm90ELb0ELb0ELb1ELb1ELb0ELb0ELb0ELb1ELb1ELb0ELb0ELb0EEENS1_21CollectiveEpilogueFwdINS6_IJSA_SA_SB_EEES9_SD_SF_Li256ELb1ELb0ELb0ELb0EEENS1_36VarlenDynamicPersistentTileSchedulerILi128ELi176ELi256ELi32ELb0ELb0ELb1ELb0ELb1ELb1EEEEEEEEEvNT_6ParamsE --------------------------
	.section	.nv.constant0._ZN7cutlass13device_kernelIN5flash11enable_sm90INS1_16FlashAttnFwdSm90INS1_25CollectiveMainloopFwdSm90ILi2EN4cute5tupleIJNS5_1CILi1EEES8_S8_EEENS6_IJNS7_ILi128EEENS7_ILi176EEESA_EEELi128ENS_6half_tEfNS_4arch4Sm90ELb0ELb0ELb1ELb1ELb0ELb0ELb0ELb1ELb1ELb0ELb0ELb0EEENS1_21CollectiveEpilogueFwdINS6_IJSA_SA_SB_EEES9_SD_SF_Li256ELb1ELb0ELb0ELb0EEENS1_36VarlenDynamicPersistentTileSchedulerILi128ELi176ELi256ELi32ELb0ELb0ELb1ELb0ELb1ELb1EEEEEEEEEvNT_6ParamsE,"a",@progbits
	.sectionflags	@""
	.align	4
.nv.constant0._ZN7cutlass13device_kernelIN5flash11enable_sm90INS1_16FlashAttnFwdSm90INS1_25CollectiveMainloopFwdSm90ILi2EN4cute5tupleIJNS5_1CILi1EEES8_S8_EEENS6_IJNS7_ILi128EEENS7_ILi176EEESA_EEELi128ENS_6half_tEfNS_4arch4Sm90ELb0ELb0ELb1ELb1ELb0ELb0ELb0ELb1ELb1ELb0ELb0ELb0EEENS1_21CollectiveEpilogueFwdINS6_IJSA_SA_SB_EEES9_SD_SF_Li256ELb1ELb0ELb0ELb0EEENS1_36VarlenDynamicPersistentTileSchedulerILi128ELi176ELi256ELi32ELb0ELb0ELb1ELb0ELb1ELb1EEEEEEEEEvNT_6ParamsE:
	.zero		3456


//--------------------- .nv.constant0._ZN7cutlass13device_kernelIN5flash11enable_sm90INS1_16FlashAttnFwdSm90INS1_25CollectiveMainloopFwdSm90ILi2EN4cute5tupleIJNS5_1CILi1EEES8_S8_EEENS6_IJNS7_ILi128EEENS7_ILi176EEESA_EEELi128ENS_6half_tEfNS_4arch4Sm90ELb0ELb0ELb1ELb1ELb0ELb1ELb0ELb1ELb1ELb0ELb0ELb0EEENS1_21CollectiveEpilogueFwdINS6_IJSA_SA_SB_EEES9_SD_SF_Li256ELb1ELb0ELb0ELb0EEENS1_36VarlenDynamicPersistentTileSchedulerILi128ELi176ELi256ELi32ELb0ELb0ELb1ELb0ELb1ELb1EEEEEEEEEvNT_6ParamsE --------------------------
	.section	.nv.constant0._ZN7cutlass13device_kernelIN5flash11enable_sm90INS1_16FlashAttnFwdSm90INS1_25CollectiveMainloopFwdSm90ILi2EN4cute5tupleIJNS5_1CILi1EEES8_S8_EEENS6_IJNS7_ILi128EEENS7_ILi176EEESA_EEELi128ENS_6half_tEfNS_4arch4Sm90ELb0ELb0ELb1ELb1ELb0ELb1ELb0ELb1ELb1ELb0ELb0ELb0EEENS1_21CollectiveEpilogueFwdINS6_IJSA_SA_SB_EEES9_SD_SF_Li256ELb1ELb0ELb0ELb0EEENS1_36VarlenDynamicPersistentTileSchedulerILi128ELi176ELi256ELi32ELb0ELb0ELb1ELb0ELb1ELb1EEEEEEEEEvNT_6ParamsE,"a",@progbits
	.sectionflags	@""
	.align	4
.nv.constant0._ZN7cutlass13device_kernelIN5flash11enable_sm90INS1_16FlashAttnFwdSm90INS1_25CollectiveMainloopFwdSm90ILi2EN4cute5tupleIJNS5_1CILi1EEES8_S8_EEENS6_IJNS7_ILi128EEENS7_ILi176EEESA_EEELi128ENS_6half_tEfNS_4arch4Sm90ELb0ELb0ELb1ELb1ELb0ELb1ELb0ELb1ELb1ELb0ELb0ELb0EEENS1_21CollectiveEpilogueFwdINS6_IJSA_SA_SB_EEES9_SD_SF_Li256ELb1ELb0ELb0ELb0EEENS1_36VarlenDynamicPersistentTileSchedulerILi128ELi176ELi256ELi32ELb0ELb0ELb1ELb0ELb1ELb1EEEEEEEEEvNT_6ParamsE:
	.zero		3456


//--------------------- .nv.constant0._ZN7cutlass13device_kernelIN5flash11enable_sm90INS1_16FlashAttnFwdSm90INS1_25CollectiveMainloopFwdSm90ILi2EN4cute5tupleIJNS5_1CILi1EEES8_S8_EEENS6_IJNS7_ILi128EEESA_SA_EEELi128ENS_6half_tEfNS_4arch4Sm90ELb0ELb1ELb1ELb0ELb0ELb0ELb0ELb1ELb1ELb0ELb0ELb0EEENS1_21CollectiveEpilogueFwdISB_S9_SC_SE_Li256ELb0ELb0ELb0ELb0EEENS1_30DynamicPersistentTileSchedulerILi256ELi32ELb0ELb0ELb1EEEEEEEEEvNT_6ParamsE --------------------------
	.section	.nv.constant0._ZN7cutlass13device_kernelIN5flash11enable_sm90INS1_16FlashAttnFwdSm90INS1_25CollectiveMainloopFwdSm90ILi2EN4cute5tupleIJNS5_1CILi1EEES8_S8_EEENS6_IJNS7_ILi128EEESA_SA_EEELi128ENS_6half_tEfNS_4arch4Sm90ELb0ELb1ELb1ELb0ELb0ELb0ELb0ELb1ELb1ELb0ELb0ELb0EEENS1_21CollectiveEpilogueFwdISB_S9_SC_SE_Li256ELb0ELb0ELb0ELb0EEENS1_30DynamicPersistentTileSchedulerILi256ELi32ELb0ELb0ELb1EEEEEEEEEvNT_6ParamsE,"a",@progbits
	.sectionflags	@""
	.align	4
.nv.constant0._ZN7cutlass13device_kernelIN5flash11enable_sm90INS1_16FlashAttnFwdSm90INS1_25CollectiveMainloopFwdSm90ILi2EN4cute5tupleIJNS5_1CILi1EEES8_S8_EEENS6_IJNS7_ILi128EEESA_SA_EEELi128ENS_6half_tEfNS_4arch4Sm90ELb0ELb1ELb1ELb0ELb0ELb0ELb0ELb1ELb1ELb0ELb0ELb0EEENS1_21CollectiveEpilogueFwdISB_S9_SC_SE_Li256ELb0ELb0ELb0ELb0EEENS1_30DynamicPersistentTileSchedulerILi256ELi32ELb0ELb0ELb1EEEEEEEEEvNT_6ParamsE:
	.zero		3840


//--------------------- .nv.constant0._ZN7cutlass13device_kernelIN5flash11enable_sm90INS1_16FlashAttnFwdSm90INS1_25CollectiveMainloopFwdSm90ILi2EN4cute5tupleIJNS5_1CILi1EEES8_S8_EEENS6_IJNS7_ILi128EEESA_SA_EEELi128ENS_6half_tEfNS_4arch4Sm90ELb0ELb1ELb1ELb1ELb0ELb0ELb0ELb1ELb1ELb0ELb0ELb0EEENS1_21CollectiveEpilogueFwdISB_S9_SC_SE_Li256ELb1ELb0ELb0ELb0EEENS1_36VarlenDynamicPersistentTileSchedulerILi128ELi128ELi256ELi32ELb0ELb0ELb1ELb1ELb0ELb1EEEEEEEEEvNT_6ParamsE --------------------------
	.section	.nv.constant0._ZN7cutlass13device_kernelIN5flash11enable_sm90INS1_16FlashAttnFwdSm90INS1_25CollectiveMainloopFwdSm90ILi2EN4cute5tupleIJNS5_1CILi1EEES8_S8_EEENS6_IJNS7_ILi128EEESA_SA_EEELi128ENS_6half_tEfNS_4arch4Sm90ELb0ELb1ELb1ELb1ELb0ELb0ELb0ELb1ELb1ELb0ELb0ELb0EEENS1_21CollectiveEpilogueFwdISB_S9_SC_SE_Li256ELb1ELb0ELb0ELb0EEENS1_36VarlenDynamicPersistentTileSchedulerILi128ELi128ELi256ELi32ELb0ELb0ELb1ELb1ELb0ELb1EEEEEEEEEvNT_6ParamsE,"a",@progbits
	.sectionflags	@""
	.align	4
.nv.constant0._ZN7cutlass13device_kernelIN5flash11enable_sm90INS1_16FlashAttnFwdSm90INS1_25CollectiveMainloopFwdSm90ILi2EN4cute5tupleIJNS5_1CILi1EEES8_S8_EEENS6_IJNS7_ILi128EEESA_SA_EEELi128ENS_6half_tEfNS_4arch4Sm90ELb0ELb1ELb1ELb1ELb0ELb0ELb0ELb1ELb1ELb0ELb0ELb0EEENS1_21CollectiveEpilogueFwdISB_S9_SC_SE_Li256ELb1ELb0ELb0ELb0EEENS1_36VarlenDynamicPersistentTileSchedulerILi128ELi128ELi256ELi32ELb0ELb0ELb1ELb1ELb0ELb1EEEEEEEEEvNT_6ParamsE:
	.zero		3456


//--------------------- .nv.constant0._ZN7cutlass13device_kernelIN5flash11enable_sm90INS1_16FlashAttnFwdSm90INS1_25CollectiveMainloopFwdSm90ILi2EN4cute5tupleIJNS5_1CILi1EEES8_S8_EEENS6_IJNS7_ILi128EEESA_SA_EEELi128ENS_6half_tEfNS_4arch4Sm90ELb0ELb1ELb1ELb1ELb0ELb1ELb0ELb1ELb1ELb0ELb0ELb0EEENS1_21CollectiveEpilogueFwdISB_S9_SC_SE_Li256ELb1ELb0ELb0ELb0EEENS1_36VarlenDynamicPersistentTileSchedulerILi128ELi128ELi256ELi32ELb0ELb0ELb1ELb1ELb0ELb1EEEEEEEEEvNT_6ParamsE --------------------------
	.section	.nv.constant0._ZN7cutlass13device_kernelIN5flash11enable_sm90INS1_16FlashAttnFwdSm90INS1_25CollectiveMainloopFwdSm90ILi2EN4cute5tupleIJNS5_1CILi1EEES8_S8_EEENS6_IJNS7_ILi128EEESA_SA_EEELi128ENS_6half_tEfNS_4arch4Sm90ELb0ELb1ELb1ELb1ELb0ELb1ELb0ELb1ELb1ELb0ELb0ELb0EEENS1_21CollectiveEpilogueFwdISB_S9_SC_SE_Li256ELb1ELb0ELb0ELb0EEENS1_36VarlenDynamicPersistentTileSchedulerILi128ELi128ELi256ELi32ELb0ELb0ELb1ELb1ELb0ELb1EEEEEEEEEvNT_6ParamsE,"a",@progbits
	.sectionflags	@""
	.align	4
.nv.constant0._ZN7cutlass13device_kernelIN5flash11enable_sm90INS1_16FlashAttnFwdSm90INS1_25CollectiveMainloopFwdSm90ILi2EN4cute5tupleIJNS5_1CILi1EEES8_S8_EEENS6_IJNS7_ILi128EEESA_SA_EEELi128ENS_6half_tEfNS_4arch4Sm90ELb0ELb1ELb1ELb1ELb0ELb1ELb0ELb1ELb1ELb0ELb0ELb0EEENS1_21CollectiveEpilogueFwdISB_S9_SC_SE_Li256ELb1ELb0ELb0ELb0EEENS1_36VarlenDynamicPersistentTileSchedulerILi128ELi128ELi256ELi32ELb0ELb0ELb1ELb1ELb0ELb1EEEEEEEEEvNT_6ParamsE:
	.zero		3456


//--------------------- .nv.constant0._ZN7cutlass13device_kernelIN5flash11enable_sm90INS1_16FlashAttnFwdSm90INS1_25CollectiveMainloopFwdSm90ILi2EN4cute5tupleIJNS5_1CILi1EEES8_S8_EEENS6_IJNS7_ILi128EEESA_SA_EEELi128ENS_6half_tEfNS_4arch4Sm90ELb1ELb0ELb1ELb0ELb0ELb0ELb0ELb1ELb1ELb0ELb0ELb0EEENS1_21CollectiveEpilogueFwdISB_S9_SC_SE_Li256ELb0ELb0ELb0ELb0EEENS1_30DynamicPersistentTileSchedulerILi256ELi32ELb0ELb0ELb1EEEEEEEEEvNT_6ParamsE --------------------------
	.section	.nv.constant0._ZN7cutlass13device_kernelIN5flash11enable_sm90INS1_16FlashAttnFwdSm90INS1_25CollectiveMainloopFwdSm90ILi2EN4cute5tupleIJNS5_1CILi1EEES8_S8_EEENS6_IJNS7_ILi128EEESA_SA_EEELi128ENS_6half_tEfNS_4arch4Sm90ELb1ELb0ELb1ELb0ELb0ELb0ELb0ELb1ELb1ELb0ELb0ELb0EEENS1_21CollectiveEpilogueFwdISB_S9_SC_SE_Li256ELb0ELb0ELb0ELb0EEENS1_30DynamicPersistentTileSchedulerILi256ELi32ELb0ELb0ELb1EEEEEEEEEvNT_6ParamsE,"a",@progbits
	.sectionflags	@""
	.align	4
.nv.constant0._ZN7cutlass13device_kernelIN5flash11enable_sm90INS1_16FlashAttnFwdSm90INS1_25CollectiveMainloopFwdSm90ILi2EN4cute5tupleIJNS5_1CILi1EEES8_S8_EEENS6_IJNS7_ILi128EEESA_SA_EEELi128ENS_6half_tEfNS_4arch4Sm90ELb1ELb0ELb1ELb0ELb0ELb0ELb0ELb1ELb1ELb0ELb0ELb0EEENS1_21CollectiveEpilogueFwdISB_S9_SC_SE_Li256ELb0ELb0ELb0ELb0EEENS1_30DynamicPersistentTileSchedulerILi256ELi32ELb0ELb0ELb1EEEEEEEEEvNT_6ParamsE:
	.zero		3840


//--------------------- .nv.constant0._ZN7cutlass13device_kernelIN5flash11enable_sm90INS1_16FlashAttnFwdSm90INS1_25CollectiveMainloopFwdSm90ILi2EN4cute5tupleIJNS5_1CILi1EEES8_S8_EEENS6_IJNS7_ILi128EEESA_SA_EEELi128ENS_6half_tEfNS_4arch4Sm90ELb1ELb0ELb1ELb1ELb0ELb0ELb0ELb1ELb1ELb0ELb0ELb0EEENS1_21CollectiveEpilogueFwdISB_S9_SC_SE_Li256ELb1ELb0ELb0ELb0EEENS1_36VarlenDynamicPersistentTileSchedulerILi128ELi128ELi256ELi32ELb0ELb0ELb1ELb1ELb1ELb1EEEEEEEEEvNT_6ParamsE --------------------------
	.section	.nv.constant0._ZN7cutlass13device_kernelIN5flash11enable_sm90INS1_16FlashAttnFwdSm90INS1_25CollectiveMainloopFwdSm90ILi2EN4cute5tupleIJNS5_1CILi1EEES8_S8_EEENS6_IJNS7_ILi128EEESA_SA_EEELi128ENS_6half_tEfNS_4arch4Sm90ELb1ELb0ELb1ELb1ELb0ELb0ELb0ELb1ELb1ELb0ELb0ELb0EEENS1_21CollectiveEpilogueFwdISB_S9_SC_SE_Li256ELb1ELb0ELb0ELb0EEENS1_36VarlenDynamicPersistentTileSchedulerILi128ELi128ELi256ELi32ELb0ELb0ELb1ELb1ELb1ELb1EEEEEEEEEvNT_6ParamsE,"a",@progbits
	.sectionflags	@""
	.align	4
.nv.constant0._ZN7cutlass13device_kernelIN5flash11enable_sm90INS1_16FlashAttnFwdSm90INS1_25CollectiveMainloopFwdSm90ILi2EN4cute5tupleIJNS5_1CILi1EEES8_S8_EEENS6_IJNS7_ILi128EEESA_SA_EEELi128ENS_6half_tEfNS_4arch4Sm90ELb1ELb0ELb1ELb1ELb0ELb0ELb0ELb1ELb1ELb0ELb0ELb0EEENS1_21CollectiveEpilogueFwdISB_S9_SC_SE_Li256ELb1ELb0ELb0ELb0EEENS1_36VarlenDynamicPersistentTileSchedulerILi128ELi128ELi256ELi32ELb0ELb0ELb1ELb1ELb1ELb1EEEEEEEEEvNT_6ParamsE:
	.zero		3456


//--------------------- .nv.constant0._ZN7cutlass13device_kernelIN5flash11enable_sm90INS1_16FlashAttnFwdSm90INS1_25CollectiveMainloopFwdSm90ILi2EN4cute5tupleIJNS5_1CILi1EEES8_S8_EEENS6_IJNS7_ILi128EEESA_SA_EEELi128ENS_6half_tEfNS_4arch4Sm90ELb1ELb0ELb1ELb1ELb0ELb1ELb0ELb1ELb1ELb0ELb0ELb0EEENS1_21CollectiveEpilogueFwdISB_S9_SC_SE_Li256ELb1ELb0ELb0ELb0EEENS1_36VarlenDynamicPersistentTileSchedulerILi128ELi128ELi256ELi32ELb0ELb0ELb1ELb1ELb1ELb1EEEEEEEEEvNT_6ParamsE --------------------------
	.section	.nv.constant0._ZN7cutlass13device_kernelIN5flash11enable_sm90INS1_16FlashAttnFwdSm90INS1_25CollectiveMainloopFwdSm90ILi2EN4cute5tupleIJNS5_1CILi1EEES8_S8_EEENS6_IJNS7_ILi128EEESA_SA_EEELi128ENS_6half_tEfNS_4arch4Sm90ELb1ELb0ELb1ELb1ELb0ELb1ELb0ELb1ELb1ELb0ELb0ELb0EEENS1_21CollectiveEpilogueFwdISB_S9_SC_SE_Li256ELb1ELb0ELb0ELb0EEENS1_36VarlenDynamicPersistentTileSchedulerILi128ELi128ELi256ELi32ELb0ELb0ELb1ELb1ELb1ELb1EEEEEEEEEvNT_6ParamsE,"a",@progbits
	.sectionflags	@""
	.align	4
.nv.constant0._ZN7cutlass13device_kernelIN5flash11enable_sm90INS1_16FlashAttnFwdSm90INS1_25CollectiveMainloopFwdSm90ILi2EN4cute5tupleIJNS5_1CILi1EEES8_S8_EEENS6_IJNS7_ILi128EEESA_SA_EEELi128ENS_6half_tEfNS_4arch4Sm90ELb1ELb0ELb1ELb1ELb0ELb1ELb0ELb1ELb1ELb0ELb0ELb0EEENS1_21CollectiveEpilogueFwdISB_S9_SC_SE_Li256ELb1ELb0ELb0ELb0EEENS1_36VarlenDynamicPersistentTileSchedulerILi128ELi128ELi256ELi32ELb0ELb0ELb1ELb1ELb1ELb1EEEEEEEEEvNT_6ParamsE:
	.zero		3456


//--------------------- SYMBOLS --------------------------

	.type		.nv.reservedSmem.offset0,@object
	.size		.nv.reservedSmem.offset0,0x4
